//
// Generated by NVIDIA NVVM Compiler
//
// Compiler Build ID: CL-36424714
// Cuda compilation tools, release 13.0, V13.0.88
// Based on NVVM 20.0.0
//

.version 9.0
.target sm_100
.address_size 64

	// .globl	_Z11compute_avgPiPfii
.global .align 1 .b8 _ZN27_INTERNAL_d0dd0a1d_4_k_cu_d4cuda3std3__45__cpo5beginE[1];
.global .align 1 .b8 _ZN27_INTERNAL_d0dd0a1d_4_k_cu_d4cuda3std3__45__cpo3endE[1];
.global .align 1 .b8 _ZN27_INTERNAL_d0dd0a1d_4_k_cu_d4cuda3std3__45__cpo6cbeginE[1];
.global .align 1 .b8 _ZN27_INTERNAL_d0dd0a1d_4_k_cu_d4cuda3std3__45__cpo4cendE[1];
.global .align 1 .b8 _ZN27_INTERNAL_d0dd0a1d_4_k_cu_d4cuda3std3__45__cpo6rbeginE[1];
.global .align 1 .b8 _ZN27_INTERNAL_d0dd0a1d_4_k_cu_d4cuda3std3__45__cpo4rendE[1];
.global .align 1 .b8 _ZN27_INTERNAL_d0dd0a1d_4_k_cu_d4cuda3std3__45__cpo7crbeginE[1];
.global .align 1 .b8 _ZN27_INTERNAL_d0dd0a1d_4_k_cu_d4cuda3std3__45__cpo5crendE[1];
.global .align 1 .b8 _ZN27_INTERNAL_d0dd0a1d_4_k_cu_d4cuda3std3__429_GLOBAL__N__d0dd0a1d_4_k_cu_d6ignoreE[1];
.global .align 1 .b8 _ZN27_INTERNAL_d0dd0a1d_4_k_cu_d4cuda3std3__419piecewise_constructE[1];
.global .align 1 .b8 _ZN27_INTERNAL_d0dd0a1d_4_k_cu_d4cuda3std3__48in_placeE[1];
.global .align 1 .b8 _ZN27_INTERNAL_d0dd0a1d_4_k_cu_d4cuda3std3__420unreachable_sentinelE[1];
.global .align 1 .b8 _ZN27_INTERNAL_d0dd0a1d_4_k_cu_d4cuda3std3__47nulloptE[1];
.global .align 1 .b8 _ZN27_INTERNAL_d0dd0a1d_4_k_cu_d4cuda3std3__48unexpectE[1];
.global .align 1 .b8 _ZN27_INTERNAL_d0dd0a1d_4_k_cu_d4cuda3std6ranges3__45__cpo4swapE[1];
.global .align 1 .b8 _ZN27_INTERNAL_d0dd0a1d_4_k_cu_d4cuda3std6ranges3__45__cpo9iter_moveE[1];
.global .align 1 .b8 _ZN27_INTERNAL_d0dd0a1d_4_k_cu_d4cuda3std6ranges3__45__cpo5beginE[1];
.global .align 1 .b8 _ZN27_INTERNAL_d0dd0a1d_4_k_cu_d4cuda3std6ranges3__45__cpo3endE[1];
.global .align 1 .b8 _ZN27_INTERNAL_d0dd0a1d_4_k_cu_d4cuda3std6ranges3__45__cpo6cbeginE[1];
.global .align 1 .b8 _ZN27_INTERNAL_d0dd0a1d_4_k_cu_d4cuda3std6ranges3__45__cpo4cendE[1];
.global .align 1 .b8 _ZN27_INTERNAL_d0dd0a1d_4_k_cu_d4cuda3std6ranges3__45__cpo7advanceE[1];
.global .align 1 .b8 _ZN27_INTERNAL_d0dd0a1d_4_k_cu_d4cuda3std6ranges3__45__cpo9iter_swapE[1];
.global .align 1 .b8 _ZN27_INTERNAL_d0dd0a1d_4_k_cu_d4cuda3std6ranges3__45__cpo4nextE[1];
.global .align 1 .b8 _ZN27_INTERNAL_d0dd0a1d_4_k_cu_d4cuda3std6ranges3__45__cpo4prevE[1];
.global .align 1 .b8 _ZN27_INTERNAL_d0dd0a1d_4_k_cu_d4cuda3std6ranges3__45__cpo4dataE[1];
.global .align 1 .b8 _ZN27_INTERNAL_d0dd0a1d_4_k_cu_d4cuda3std6ranges3__45__cpo5cdataE[1];
.global .align 1 .b8 _ZN27_INTERNAL_d0dd0a1d_4_k_cu_d4cuda3std6ranges3__45__cpo4sizeE[1];
.global .align 1 .b8 _ZN27_INTERNAL_d0dd0a1d_4_k_cu_d4cuda3std6ranges3__45__cpo5ssizeE[1];
.global .align 1 .b8 _ZN27_INTERNAL_d0dd0a1d_4_k_cu_d4cuda3std6ranges3__45__cpo8distanceE[1];
.global .align 1 .b8 _ZN27_INTERNAL_d0dd0a1d_4_k_cu_d6thrust24THRUST_300001_SM_1000_NS8cuda_cub3parE[1];
.global .align 1 .b8 _ZN27_INTERNAL_d0dd0a1d_4_k_cu_d6thrust24THRUST_300001_SM_1000_NS8cuda_cub10par_nosyncE[1];
.global .align 1 .b8 _ZN27_INTERNAL_d0dd0a1d_4_k_cu_d6thrust24THRUST_300001_SM_1000_NS6system6detail10sequential3seqE[1];
.global .align 1 .b8 _ZN27_INTERNAL_d0dd0a1d_4_k_cu_d6thrust24THRUST_300001_SM_1000_NS12placeholders2_1E[1];
.global .align 1 .b8 _ZN27_INTERNAL_d0dd0a1d_4_k_cu_d6thrust24THRUST_300001_SM_1000_NS12placeholders2_2E[1];
.global .align 1 .b8 _ZN27_INTERNAL_d0dd0a1d_4_k_cu_d6thrust24THRUST_300001_SM_1000_NS12placeholders2_3E[1];
.global .align 1 .b8 _ZN27_INTERNAL_d0dd0a1d_4_k_cu_d6thrust24THRUST_300001_SM_1000_NS12placeholders2_4E[1];
.global .align 1 .b8 _ZN27_INTERNAL_d0dd0a1d_4_k_cu_d6thrust24THRUST_300001_SM_1000_NS12placeholders2_5E[1];
.global .align 1 .b8 _ZN27_INTERNAL_d0dd0a1d_4_k_cu_d6thrust24THRUST_300001_SM_1000_NS12placeholders2_6E[1];
.global .align 1 .b8 _ZN27_INTERNAL_d0dd0a1d_4_k_cu_d6thrust24THRUST_300001_SM_1000_NS12placeholders2_7E[1];
.global .align 1 .b8 _ZN27_INTERNAL_d0dd0a1d_4_k_cu_d6thrust24THRUST_300001_SM_1000_NS12placeholders2_8E[1];
.global .align 1 .b8 _ZN27_INTERNAL_d0dd0a1d_4_k_cu_d6thrust24THRUST_300001_SM_1000_NS12placeholders2_9E[1];
.global .align 1 .b8 _ZN27_INTERNAL_d0dd0a1d_4_k_cu_d6thrust24THRUST_300001_SM_1000_NS12placeholders3_10E[1];
.global .align 1 .b8 _ZN27_INTERNAL_d0dd0a1d_4_k_cu_d6thrust24THRUST_300001_SM_1000_NS3seqE[1];
.extern .shared .align 16 .b8 shared[];

.visible .entry _Z11compute_avgPiPfii(
	.param .u64 .ptr .align 1 _Z11compute_avgPiPfii_param_0,
	.param .u64 .ptr .align 1 _Z11compute_avgPiPfii_param_1,
	.param .u32 _Z11compute_avgPiPfii_param_2,
	.param .u32 _Z11compute_avgPiPfii_param_3
)
{
	.reg .pred 	%p<13>;
	.reg .b32 	%r<80>;
	.reg .b32 	%f<87>;
	.reg .b64 	%rd<11>;

	ld.param.u64 	%rd3, [_Z11compute_avgPiPfii_param_0];
	ld.param.u64 	%rd2, [_Z11compute_avgPiPfii_param_1];
	ld.param.u32 	%r28, [_Z11compute_avgPiPfii_param_2];
	ld.param.u32 	%r29, [_Z11compute_avgPiPfii_param_3];
	cvta.to.global.u64 	%rd1, %rd3;
	mov.u32 	%r1, %ntid.x;
	mov.u32 	%r30, %ctaid.x;
	mov.u32 	%r75, %tid.x;
	mov.u32 	%r31, %ctaid.y;
	mov.u32 	%r32, %ntid.y;
	mov.u32 	%r33, %tid.y;
	add.s32 	%r34, %r30, %r33;
	mad.lo.s32 	%r35, %r31, %r32, %r34;
	mad.lo.s32 	%r3, %r35, %r1, %r75;
	setp.ge.s32 	%p1, %r3, %r28;
	@%p1 bra 	$L__BB0_2;
	add.s32 	%r36, %r29, -1;
	shr.u32 	%r37, %r36, 31;
	add.s32 	%r38, %r36, %r37;
	shr.s32 	%r39, %r38, 1;
	sub.s32 	%r40, %r3, %r39;
	max.s32 	%r41, %r40, 0;
	mul.wide.u32 	%rd4, %r41, 4;
	add.s64 	%rd5, %rd1, %rd4;
	ld.global.u32 	%r42, [%rd5];
	cvt.rn.f32.s32 	%f14, %r42;
	shl.b32 	%r43, %r75, 2;
	mov.u32 	%r44, shared;
	add.s32 	%r45, %r44, %r43;
	st.shared.f32 	[%r45], %f14;
$L__BB0_2:
	add.s32 	%r4, %r29, -1;
	setp.ge.s32 	%p2, %r75, %r4;
	@%p2 bra 	$L__BB0_4;
	add.s32 	%r46, %r3, %r75;
	shr.u32 	%r47, %r4, 1;
	sub.s32 	%r48, %r46, %r47;
	add.s32 	%r49, %r4, %r75;
	min.s32 	%r50, %r49, %r48;
	mul.wide.s32 	%rd6, %r50, 4;
	add.s64 	%rd7, %rd1, %rd6;
	ld.global.u32 	%r51, [%rd7];
	cvt.rn.f32.s32 	%f15, %r51;
	add.s32 	%r52, %r1, %r75;
	shl.b32 	%r53, %r52, 2;
	mov.u32 	%r54, shared;
	add.s32 	%r55, %r54, %r53;
	st.shared.f32 	[%r55], %f15;
$L__BB0_4:
	setp.ge.s32 	%p3, %r3, %r28;
	bar.sync 	0;
	@%p3 bra 	$L__BB0_19;
	setp.lt.s32 	%p4, %r29, 1;
	mov.f32 	%f86, 0f00000000;
	@%p4 bra 	$L__BB0_18;
	add.s32 	%r56, %r75, 1;
	add.s32 	%r57, %r29, %r75;
	max.s32 	%r58, %r57, %r56;
	sub.s32 	%r5, %r58, %r75;
	and.b32  	%r6, %r5, 15;
	sub.s32 	%r59, %r75, %r58;
	setp.gt.u32 	%p5, %r59, -16;
	mov.f32 	%f86, 0f00000000;
	@%p5 bra 	$L__BB0_9;
	and.b32  	%r60, %r5, -16;
	neg.s32 	%r73, %r60;
	shl.b32 	%r61, %r75, 2;
	mov.u32 	%r62, shared;
	add.s32 	%r63, %r61, %r62;
	add.s32 	%r72, %r63, 32;
	mov.f32 	%f86, 0f00000000;
$L__BB0_8:
	.pragma "nounroll";
	ld.shared.f32 	%f20, [%r72+-32];
	add.f32 	%f21, %f86, %f20;
	ld.shared.f32 	%f22, [%r72+-28];
	add.f32 	%f23, %f21, %f22;
	ld.shared.f32 	%f24, [%r72+-24];
	add.f32 	%f25, %f23, %f24;
	ld.shared.f32 	%f26, [%r72+-20];
	add.f32 	%f27, %f25, %f26;
	ld.shared.f32 	%f28, [%r72+-16];
	add.f32 	%f29, %f27, %f28;
	ld.shared.f32 	%f30, [%r72+-12];
	add.f32 	%f31, %f29, %f30;
	ld.shared.f32 	%f32, [%r72+-8];
	add.f32 	%f33, %f31, %f32;
	ld.shared.f32 	%f34, [%r72+-4];
	add.f32 	%f35, %f33, %f34;
	ld.shared.f32 	%f36, [%r72];
	add.f32 	%f37, %f35, %f36;
	ld.shared.f32 	%f38, [%r72+4];
	add.f32 	%f39, %f37, %f38;
	ld.shared.f32 	%f40, [%r72+8];
	add.f32 	%f41, %f39, %f40;
	ld.shared.f32 	%f42, [%r72+12];
	add.f32 	%f43, %f41, %f42;
	ld.shared.f32 	%f44, [%r72+16];
	add.f32 	%f45, %f43, %f44;
	ld.shared.f32 	%f46, [%r72+20];
	add.f32 	%f47, %f45, %f46;
	ld.shared.f32 	%f48, [%r72+24];
	add.f32 	%f49, %f47, %f48;
	ld.shared.f32 	%f50, [%r72+28];
	add.f32 	%f86, %f49, %f50;
	add.s32 	%r75, %r75, 16;
	add.s32 	%r73, %r73, 16;
	add.s32 	%r72, %r72, 64;
	setp.ne.s32 	%p6, %r73, 0;
	@%p6 bra 	$L__BB0_8;
$L__BB0_9:
	setp.eq.s32 	%p7, %r6, 0;
	@%p7 bra 	$L__BB0_18;
	and.b32  	%r16, %r5, 7;
	setp.lt.u32 	%p8, %r6, 8;
	@%p8 bra 	$L__BB0_12;
	shl.b32 	%r64, %r75, 2;
	mov.u32 	%r65, shared;
	add.s32 	%r66, %r65, %r64;
	ld.shared.f32 	%f52, [%r66];
	add.f32 	%f53, %f86, %f52;
	ld.shared.f32 	%f54, [%r66+4];
	add.f32 	%f55, %f53, %f54;
	ld.shared.f32 	%f56, [%r66+8];
	add.f32 	%f57, %f55, %f56;
	ld.shared.f32 	%f58, [%r66+12];
	add.f32 	%f59, %f57, %f58;
	ld.shared.f32 	%f60, [%r66+16];
	add.f32 	%f61, %f59, %f60;
	ld.shared.f32 	%f62, [%r66+20];
	add.f32 	%f63, %f61, %f62;
	ld.shared.f32 	%f64, [%r66+24];
	add.f32 	%f65, %f63, %f64;
	ld.shared.f32 	%f66, [%r66+28];
	add.f32 	%f86, %f65, %f66;
	add.s32 	%r75, %r75, 8;
$L__BB0_12:
	setp.eq.s32 	%p9, %r16, 0;
	@%p9 bra 	$L__BB0_18;
	and.b32  	%r19, %r5, 3;
	setp.lt.u32 	%p10, %r16, 4;
	@%p10 bra 	$L__BB0_15;
	shl.b32 	%r67, %r75, 2;
	mov.u32 	%r68, shared;
	add.s32 	%r69, %r68, %r67;
	ld.shared.f32 	%f68, [%r69];
	add.f32 	%f69, %f86, %f68;
	ld.shared.f32 	%f70, [%r69+4];
	add.f32 	%f71, %f69, %f70;
	ld.shared.f32 	%f72, [%r69+8];
	add.f32 	%f73, %f71, %f72;
	ld.shared.f32 	%f74, [%r69+12];
	add.f32 	%f86, %f73, %f74;
	add.s32 	%r75, %r75, 4;
$L__BB0_15:
	setp.eq.s32 	%p11, %r19, 0;
	@%p11 bra 	$L__BB0_18;
	shl.b32 	%r70, %r75, 2;
	mov.u32 	%r71, shared;
	add.s32 	%r79, %r71, %r70;
	neg.s32 	%r78, %r19;
$L__BB0_17:
	.pragma "nounroll";
	ld.shared.f32 	%f75, [%r79];
	add.f32 	%f86, %f86, %f75;
	add.s32 	%r79, %r79, 4;
	add.s32 	%r78, %r78, 1;
	setp.ne.s32 	%p12, %r78, 0;
	@%p12 bra 	$L__BB0_17;
$L__BB0_18:
	cvt.rn.f32.s32 	%f76, %r29;
	div.rn.f32 	%f77, %f86, %f76;
	cvta.to.global.u64 	%rd8, %rd2;
	mul.wide.s32 	%rd9, %r3, 4;
	add.s64 	%rd10, %rd8, %rd9;
	st.global.f32 	[%rd10], %f77;
$L__BB0_19:
	bar.sync 	0;
	ret;

}
	// .globl	_ZN3cub18CUB_300001_SM_10006detail11EmptyKernelIvEEvv
.visible .entry _ZN3cub18CUB_300001_SM_10006detail11EmptyKernelIvEEvv()
{


	ret;

}
	// .globl	_ZN3cub18CUB_300001_SM_10006detail8for_each13static_kernelINS2_12policy_hub_t12policy_500_tEmN6thrust24THRUST_300001_SM_1000_NS8cuda_cub20__uninitialized_fill7functorINS7_10device_ptrIfEEfEEEEvT0_T1_
.visible .entry _ZN3cub18CUB_300001_SM_10006detail8for_each13static_kernelINS2_12policy_hub_t12policy_500_tEmN6thrust24THRUST_300001_SM_1000_NS8cuda_cub20__uninitialized_fill7functorINS7_10device_ptrIfEEfEEEEvT0_T1_(
	.param .u64 _ZN3cub18CUB_300001_SM_10006detail8for_each13static_kernelINS2_12policy_hub_t12policy_500_tEmN6thrust24THRUST_300001_SM_1000_NS8cuda_cub20__uninitialized_fill7functorINS7_10device_ptrIfEEfEEEEvT0_T1__param_0,
	.param .align 8 .b8 _ZN3cub18CUB_300001_SM_10006detail8for_each13static_kernelINS2_12policy_hub_t12policy_500_tEmN6thrust24THRUST_300001_SM_1000_NS8cuda_cub20__uninitialized_fill7functorINS7_10device_ptrIfEEfEEEEvT0_T1__param_1[16]
)
.maxntid 256
{
	.reg .pred 	%p<4>;
	.reg .b16 	%rs<5>;
	.reg .b32 	%r<10>;
	.reg .b32 	%f<3>;
	.reg .b64 	%rd<16>;

	ld.param.f32 	%f2, [_ZN3cub18CUB_300001_SM_10006detail8for_each13static_kernelINS2_12policy_hub_t12policy_500_tEmN6thrust24THRUST_300001_SM_1000_NS8cuda_cub20__uninitialized_fill7functorINS7_10device_ptrIfEEfEEEEvT0_T1__param_1+8];
	ld.param.u64 	%rd4, [_ZN3cub18CUB_300001_SM_10006detail8for_each13static_kernelINS2_12policy_hub_t12policy_500_tEmN6thrust24THRUST_300001_SM_1000_NS8cuda_cub20__uninitialized_fill7functorINS7_10device_ptrIfEEfEEEEvT0_T1__param_1];
	ld.param.u64 	%rd5, [_ZN3cub18CUB_300001_SM_10006detail8for_each13static_kernelINS2_12policy_hub_t12policy_500_tEmN6thrust24THRUST_300001_SM_1000_NS8cuda_cub20__uninitialized_fill7functorINS7_10device_ptrIfEEfEEEEvT0_T1__param_0];
	mov.u32 	%r7, %ctaid.x;
	mul.wide.u32 	%rd1, %r7, 512;
	sub.s64 	%rd2, %rd5, %rd1;
	setp.lt.u64 	%p1, %rd2, 512;
	@%p1 bra 	$L__BB2_2;
	mov.u32 	%r9, %tid.x;
	cvta.to.global.u64 	%rd11, %rd4;
	cvt.u64.u32 	%rd12, %r9;
	add.s64 	%rd13, %rd1, %rd12;
	shl.b64 	%rd14, %rd13, 2;
	add.s64 	%rd15, %rd11, %rd14;
	st.global.f32 	[%rd15], %f2;
	st.global.f32 	[%rd15+1024], %f2;
	bra.uni 	$L__BB2_6;
$L__BB2_2:
	cvta.to.global.u64 	%rd6, %rd4;
	mov.u32 	%r1, %tid.x;
	cvt.u64.u32 	%rd7, %r1;
	setp.le.u64 	%p2, %rd2, %rd7;
	add.s64 	%rd8, %rd1, %rd7;
	shl.b64 	%rd9, %rd8, 2;
	add.s64 	%rd3, %rd6, %rd9;
	@%p2 bra 	$L__BB2_4;
	st.global.f32 	[%rd3], %f2;
$L__BB2_4:
	add.s32 	%r8, %r1, 256;
	cvt.u64.u32 	%rd10, %r8;
	setp.le.u64 	%p3, %rd2, %rd10;
	@%p3 bra 	$L__BB2_6;
	st.global.f32 	[%rd3+1024], %f2;
$L__BB2_6:
	ret;

}


// ===== COMPILED SASS (sm_100) =====

	.target	sm_100

	.elftype	@"ET_EXEC"


//--------------------- .note.nv.tkinfo           --------------------------
	.section	.note.nv.tkinfo,"",@"SHT_NOTE"
	.sectionflags	@"SHF_NOTE_NV_TKINFO"
	.tkinfo
        /*0018*/ 	.word	0x00000002
        /*0030*/ 	.string	""
        /*0030*/ 	.string	"ptxas"
        /*0030*/ 	.string	"Cuda compilation tools, release 13.0, V13.0.88"
        /*0030*/ 	.string	"Build cuda_13.0.r13.0/compiler.36424714_0"
        /*0030*/ 	.string	"-arch sm_100 -m 64 "



//--------------------- .note.nv.cuinfo           --------------------------
	.section	.note.nv.cuinfo,"",@"SHT_NOTE"
	.sectionflags	@"SHF_NOTE_NV_CUINFO"
        /*0018*/ 	.short	0x0002
        /*001a*/ 	.short	0x0064
        /*001c*/ 	.short	0x0082
	.zero		2


//--------------------- .nv.info                  --------------------------
	.section	.nv.info,"",@"SHT_CUDA_INFO"
	.align	4


	//----- nvinfo : EIATTR_REGCOUNT
	.align		4
        /*0000*/ 	.byte	0x04, 0x2f
        /*0002*/ 	.short	(.L_44 - .L_43)
	.align		4
.L_43:
        /*0004*/ 	.word	index@(_Z11compute_avgPiPfii)
        /*0008*/ 	.word	0x00000019


	//----- nvinfo : EIATTR_FRAME_SIZE
	.align		4
.L_44:
        /*000c*/ 	.byte	0x04, 0x11
        /*000e*/ 	.short	(.L_46 - .L_45)
	.align		4
.L_45:
        /*0010*/ 	.word	index@($__internal_0_$__cuda_sm3x_div_rn_noftz_f32_slowpath)
        /*0014*/ 	.word	0x00000000


	//----- nvinfo : EIATTR_FRAME_SIZE
	.align		4
.L_46:
        /*0018*/ 	.byte	0x04, 0x11
        /*001a*/ 	.short	(.L_48 - .L_47)
	.align		4
.L_47:
        /*001c*/ 	.word	index@(_Z11compute_avgPiPfii)
        /*0020*/ 	.word	0x00000000


	//----- nvinfo : EIATTR_REGCOUNT
	.align		4
.L_48:
        /*0024*/ 	.byte	0x04, 0x2f
        /*0026*/ 	.short	(.L_50 - .L_49)
	.align		4
.L_49:
        /*0028*/ 	.word	index@(_ZN3cub18CUB_300001_SM_10006detail11EmptyKernelIvEEvv)
        /*002c*/ 	.word	0x00000004


	//----- nvinfo : EIATTR_FRAME_SIZE
	.align		4
.L_50:
        /*0030*/ 	.byte	0x04, 0x11
        /*0032*/ 	.short	(.L_52 - .L_51)
	.align		4
.L_51:
        /*0034*/ 	.word	index@(_ZN3cub18CUB_300001_SM_10006detail11EmptyKernelIvEEvv)
        /*0038*/ 	.word	0x00000000


	//----- nvinfo : EIATTR_REGCOUNT
	.align		4
.L_52:
        /*003c*/ 	.byte	0x04, 0x2f
        /*003e*/ 	.short	(.L_54 - .L_53)
	.align		4
.L_53:
        /*0040*/ 	.word	index@(_ZN3cub18CUB_300001_SM_10006detail8for_each13static_kernelINS2_12policy_hub_t12policy_500_tEmN6thrust24THRUST_300001_SM_1000_NS8cuda_cub20__uninitialized_fill7functorINS7_10device_ptrIfEEfEEEEvT0_T1_)
        /*0044*/ 	.word	0x00000008


	//----- nvinfo : EIATTR_FRAME_SIZE
	.align		4
.L_54:
        /*0048*/ 	.byte	0x04, 0x11
        /*004a*/ 	.short	(.L_56 - .L_55)
	.align		4
.L_55:
        /*004c*/ 	.word	index@(_ZN3cub18CUB_300001_SM_10006detail8for_each13static_kernelINS2_12policy_hub_t12policy_500_tEmN6thrust24THRUST_300001_SM_1000_NS8cuda_cub20__uninitialized_fill7functorINS7_10device_ptrIfEEfEEEEvT0_T1_)
        /*0050*/ 	.word	0x00000000


	//----- nvinfo : EIATTR_MIN_STACK_SIZE
	.align		4
.L_56:
        /*0054*/ 	.byte	0x04, 0x12
        /*0056*/ 	.short	(.L_58 - .L_57)
	.align		4
.L_57:
        /*0058*/ 	.word	index@(_ZN3cub18CUB_300001_SM_10006detail8for_each13static_kernelINS2_12policy_hub_t12policy_500_tEmN6thrust24THRUST_300001_SM_1000_NS8cuda_cub20__uninitialized_fill7functorINS7_10device_ptrIfEEfEEEEvT0_T1_)
        /*005c*/ 	.word	0x00000000


	//----- nvinfo : EIATTR_MIN_STACK_SIZE
	.align		4
.L_58:
        /*0060*/ 	.byte	0x04, 0x12
        /*0062*/ 	.short	(.L_60 - .L_59)
	.align		4
.L_59:
        /*0064*/ 	.word	index@(_ZN3cub18CUB_300001_SM_10006detail11EmptyKernelIvEEvv)
        /*0068*/ 	.word	0x00000000


	//----- nvinfo : EIATTR_MIN_STACK_SIZE
	.align		4
.L_60:
        /*006c*/ 	.byte	0x04, 0x12
        /*006e*/ 	.short	(.L_62 - .L_61)
	.align		4
.L_61:
        /*0070*/ 	.word	index@(_Z11compute_avgPiPfii)
        /*0074*/ 	.word	0x00000000
.L_62:


//--------------------- .nv.compat                --------------------------
	.section	.nv.compat,"",@"SHT_CUDA_COMPAT_INFO"
	.align	4
        /*0000*/ 	.byte	0x02, 0x09, 0x00, 0x00, 0x02, 0x02, 0x01, 0x00, 0x02, 0x05, 0x05, 0x00, 0x03, 0x07, 0x01, 0x01
        /*0010*/ 	.byte	0x02, 0x03, 0x00, 0x00, 0x02, 0x06, 0x01, 0x00, 0x04, 0x0b, 0x08, 0x00, 0x01, 0x00, 0x00, 0x00
        /*0020*/ 	.byte	0x00, 0x00, 0x00, 0x00


//--------------------- .nv.info._ZN3cub18CUB_300001_SM_10006detail8for_each13static_kernelINS2_12policy_hub_t12policy_500_tEmN6thrust24THRUST_300001_SM_1000_NS8cuda_cub20__uninitialized_fill7functorINS7_10device_ptrIfEEfEEEEvT0_T1_ --------------------------
	.section	.nv.info._ZN3cub18CUB_300001_SM_10006detail8for_each13static_kernelINS2_12policy_hub_t12policy_500_tEmN6thrust24THRUST_300001_SM_1000_NS8cuda_cub20__uninitialized_fill7functorINS7_10device_ptrIfEEfEEEEvT0_T1_,"",@"SHT_CUDA_INFO"
	.sectionflags	@""
	.align	4


	//----- nvinfo : EIATTR_CUDA_API_VERSION
	.align		4
        /*0000*/ 	.byte	0x04, 0x37
        /*0002*/ 	.short	(.L_64 - .L_63)
.L_63:
        /*0004*/ 	.word	0x00000082


	//----- nvinfo : EIATTR_KPARAM_INFO
	.align		4
.L_64:
        /*0008*/ 	.byte	0x04, 0x17
        /*000a*/ 	.short	(.L_66 - .L_65)
.L_65:
        /*000c*/ 	.word	0x00000000
        /*0010*/ 	.short	0x0001
        /*0012*/ 	.short	0x0008
        /*0014*/ 	.byte	0x00, 0xf0, 0x41, 0x00


	//----- nvinfo : EIATTR_KPARAM_INFO
	.align		4
.L_66:
        /*0018*/ 	.byte	0x04, 0x17
        /*001a*/ 	.short	(.L_68 - .L_67)
.L_67:
        /*001c*/ 	.word	0x00000000
        /*0020*/ 	.short	0x0000
        /*0022*/ 	.short	0x0000
        /*0024*/ 	.byte	0x00, 0xf0, 0x21, 0x00


	//----- nvinfo : EIATTR_SPARSE_MMA_MASK
	.align		4
.L_68:
        /*0028*/ 	.byte	0x03, 0x50
        /*002a*/ 	.short	0x0000


	//----- nvinfo : EIATTR_MAXREG_COUNT
	.align		4
        /*002c*/ 	.byte	0x03, 0x1b
        /*002e*/ 	.short	0x00ff


	//----- nvinfo : EIATTR_MERCURY_ISA_VERSION
	.align		4
        /*0030*/ 	.byte	0x03, 0x5f
        /*0032*/ 	.short	0x0101


	//----- nvinfo : EIATTR_VRC_CTA_INIT_COUNT
	.align		4
        /*0034*/ 	.byte	0x02, 0x4a
	.zero		1
	.zero		1


	//----- nvinfo : EIATTR_EXIT_INSTR_OFFSETS
	.align		4
        /*0038*/ 	.byte	0x04, 0x1c
        /*003a*/ 	.short	(.L_70 - .L_69)


	//   ....[0]....
.L_69:
        /*003c*/ 	.word	0x00000130


	//   ....[1]....
        /*0040*/ 	.word	0x00000230


	//   ....[2]....
        /*0044*/ 	.word	0x00000260


	//----- nvinfo : EIATTR_MAX_THREADS
	.align		4
.L_70:
        /*0048*/ 	.byte	0x04, 0x05
        /*004a*/ 	.short	(.L_72 - .L_71)
.L_71:
        /*004c*/ 	.word	0x00000100
        /*0050*/ 	.word	0x00000001
        /*0054*/ 	.word	0x00000001


	//----- nvinfo : EIATTR_CBANK_PARAM_SIZE
	.align		4
.L_72:
        /*0058*/ 	.byte	0x03, 0x19
        /*005a*/ 	.short	0x0018


	//----- nvinfo : EIATTR_PARAM_CBANK
	.align		4
        /*005c*/ 	.byte	0x04, 0x0a
        /*005e*/ 	.short	(.L_74 - .L_73)
	.align		4
.L_73:
        /*0060*/ 	.word	index@(.nv.constant0._ZN3cub18CUB_300001_SM_10006detail8for_each13static_kernelINS2_12policy_hub_t12policy_500_tEmN6thrust24THRUST_300001_SM_1000_NS8cuda_cub20__uninitialized_fill7functorINS7_10device_ptrIfEEfEEEEvT0_T1_)
        /*0064*/ 	.short	0x0380
        /*0066*/ 	.short	0x0018


	//----- nvinfo : EIATTR_SW_WAR
	.align		4
.L_74:
        /*0068*/ 	.byte	0x04, 0x36
        /*006a*/ 	.short	(.L_76 - .L_75)
.L_75:
        /*006c*/ 	.word	0x00000008
.L_76:


//--------------------- .nv.info._ZN3cub18CUB_300001_SM_10006detail11EmptyKernelIvEEvv --------------------------
	.section	.nv.info._ZN3cub18CUB_300001_SM_10006detail11EmptyKernelIvEEvv,"",@"SHT_CUDA_INFO"
	.sectionflags	@""
	.align	4


	//----- nvinfo : EIATTR_CUDA_API_VERSION
	.align		4
        /*0000*/ 	.byte	0x04, 0x37
        /*0002*/ 	.short	(.L_78 - .L_77)
.L_77:
        /*0004*/ 	.word	0x00000082


	//----- nvinfo : EIATTR_SPARSE_MMA_MASK
	.align		4
.L_78:
        /*0008*/ 	.byte	0x03, 0x50
        /*000a*/ 	.short	0x0000


	//----- nvinfo : EIATTR_MAXREG_COUNT
	.align		4
        /*000c*/ 	.byte	0x03, 0x1b
        /*000e*/ 	.short	0x00ff


	//----- nvinfo : EIATTR_MERCURY_ISA_VERSION
	.align		4
        /*0010*/ 	.byte	0x03, 0x5f
        /*0012*/ 	.short	0x0101


	//----- nvinfo : EIATTR_VRC_CTA_INIT_COUNT
	.align		4
        /*0014*/ 	.byte	0x02, 0x4a
	.zero		1
	.zero		1


	//----- nvinfo : EIATTR_EXIT_INSTR_OFFSETS
	.align		4
        /*0018*/ 	.byte	0x04, 0x1c
        /*001a*/ 	.short	(.L_80 - .L_79)


	//   ....[0]....
.L_79:
        /*001c*/ 	.word	0x00000010


	//----- nvinfo : EIATTR_SW_WAR
	.align		4
.L_80:
        /*0020*/ 	.byte	0x04, 0x36
        /*0022*/ 	.short	(.L_82 - .L_81)
.L_81:
        /*0024*/ 	.word	0x00000008
.L_82:


//--------------------- .nv.info._Z11compute_avgPiPfii --------------------------
	.section	.nv.info._Z11compute_avgPiPfii,"",@"SHT_CUDA_INFO"
	.sectionflags	@""
	.align	4


	//----- nvinfo : EIATTR_CUDA_API_VERSION
	.align		4
        /*0000*/ 	.byte	0x04, 0x37
        /*0002*/ 	.short	(.L_84 - .L_83)
.L_83:
        /*0004*/ 	.word	0x00000082


	//----- nvinfo : EIATTR_KPARAM_INFO
	.align		4
.L_84:
        /*0008*/ 	.byte	0x04, 0x17
        /*000a*/ 	.short	(.L_86 - .L_85)
.L_85:
        /*000c*/ 	.word	0x00000000
        /*0010*/ 	.short	0x0003
        /*0012*/ 	.short	0x0014
        /*0014*/ 	.byte	0x00, 0xf0, 0x11, 0x00


	//----- nvinfo : EIATTR_KPARAM_INFO
	.align		4
.L_86:
        /*0018*/ 	.byte	0x04, 0x17
        /*001a*/ 	.short	(.L_88 - .L_87)
.L_87:
        /*001c*/ 	.word	0x00000000
        /*0020*/ 	.short	0x0002
        /*0022*/ 	.short	0x0010
        /*0024*/ 	.byte	0x00, 0xf0, 0x11, 0x00


	//----- nvinfo : EIATTR_KPARAM_INFO
	.align		4
.L_88:
        /*0028*/ 	.byte	0x04, 0x17
        /*002a*/ 	.short	(.L_90 - .L_89)
.L_89:
        /*002c*/ 	.word	0x00000000
        /*0030*/ 	.short	0x0001
        /*0032*/ 	.short	0x0008
        /*0034*/ 	.byte	0x00, 0xf5, 0x21, 0x00


	//----- nvinfo : EIATTR_KPARAM_INFO
	.align		4
.L_90:
        /*0038*/ 	.byte	0x04, 0x17
        /*003a*/ 	.short	(.L_92 - .L_91)
.L_91:
        /*003c*/ 	.word	0x00000000
        /*0040*/ 	.short	0x0000
        /*0042*/ 	.short	0x0000
        /*0044*/ 	.byte	0x00, 0xf5, 0x21, 0x00


	//----- nvinfo : EIATTR_SPARSE_MMA_MASK
	.align		4
.L_92:
        /*0048*/ 	.byte	0x03, 0x50
        /*004a*/ 	.short	0x0000


	//----- nvinfo : EIATTR_MAXREG_COUNT
	.align		4
        /*004c*/ 	.byte	0x03, 0x1b
        /*004e*/ 	.short	0x00ff


	//----- nvinfo : EIATTR_NUM_BARRIERS
	.align		4
        /*0050*/ 	.byte	0x02, 0x4c
        /*0052*/ 	.byte	0x01
	.zero		1


	//----- nvinfo : EIATTR_MERCURY_ISA_VERSION
	.align		4
        /*0054*/ 	.byte	0x03, 0x5f
        /*0056*/ 	.short	0x0101


	//----- nvinfo : EIATTR_VRC_CTA_INIT_COUNT
	.align		4
        /*0058*/ 	.byte	0x02, 0x4a
	.zero		1
	.zero		1


	//----- nvinfo : EIATTR_EXIT_INSTR_OFFSETS
	.align		4
        /*005c*/ 	.byte	0x04, 0x1c
        /*005e*/ 	.short	(.L_94 - .L_93)


	//   ....[0]....
.L_93:
        /*0060*/ 	.word	0x00000b80


	//----- nvinfo : EIATTR_CRS_STACK_SIZE
	.align		4
.L_94:
        /*0064*/ 	.byte	0x04, 0x1e
        /*0066*/ 	.short	(.L_96 - .L_95)
.L_95:
        /*0068*/ 	.word	0x00000000


	//----- nvinfo : EIATTR_CBANK_PARAM_SIZE
	.align		4
.L_96:
        /*006c*/ 	.byte	0x03, 0x19
        /*006e*/ 	.short	0x0018


	//----- nvinfo : EIATTR_PARAM_CBANK
	.align		4
        /*0070*/ 	.byte	0x04, 0x0a
        /*0072*/ 	.short	(.L_98 - .L_97)
	.align		4
.L_97:
        /*0074*/ 	.word	index@(.nv.constant0._Z11compute_avgPiPfii)
        /*0078*/ 	.short	0x0380
        /*007a*/ 	.short	0x0018


	//----- nvinfo : EIATTR_SW_WAR
	.align		4
.L_98:
        /*007c*/ 	.byte	0x04, 0x36
        /*007e*/ 	.short	(.L_100 - .L_99)
.L_99:
        /*0080*/ 	.word	0x00000008
.L_100:


//--------------------- .nv.callgraph             --------------------------
	.section	.nv.callgraph,"",@"SHT_CUDA_CALLGRAPH"
	.align	4
	.sectionentsize	8
	.align		4
        /*0000*/ 	.word	0x00000000
	.align		4
        /*0004*/ 	.word	0xffffffff
	.align		4
        /*0008*/ 	.word	0x00000000
	.align		4
        /*000c*/ 	.word	0xfffffffe
	.align		4
        /*0010*/ 	.word	0x00000000
	.align		4
        /*0014*/ 	.word	0xfffffffd
	.align		4
        /*0018*/ 	.word	0x00000000
	.align		4
        /*001c*/ 	.word	0xfffffffc


//--------------------- .nv.constant4             --------------------------
	.section	.nv.constant4,"a",@progbits
	.align	8
	.align		8
.nv.constant4:
        /*0000*/ 	.dword	_ZN27_INTERNAL_d0dd0a1d_4_k_cu_d4cuda3std3__45__cpo5beginE
	.align		8
        /*0008*/ 	.dword	_ZN27_INTERNAL_d0dd0a1d_4_k_cu_d4cuda3std3__45__cpo3endE
	.align		8
        /*0010*/ 	.dword	_ZN27_INTERNAL_d0dd0a1d_4_k_cu_d4cuda3std3__45__cpo6cbeginE
	.align		8
        /*0018*/ 	.dword	_ZN27_INTERNAL_d0dd0a1d_4_k_cu_d4cuda3std3__45__cpo4cendE
	.align		8
        /*0020*/ 	.dword	_ZN27_INTERNAL_d0dd0a1d_4_k_cu_d4cuda3std3__45__cpo6rbeginE
	.align		8
        /*0028*/ 	.dword	_ZN27_INTERNAL_d0dd0a1d_4_k_cu_d4cuda3std3__45__cpo4rendE
	.align		8
        /*0030*/ 	.dword	_ZN27_INTERNAL_d0dd0a1d_4_k_cu_d4cuda3std3__45__cpo7crbeginE
	.align		8
        /*0038*/ 	.dword	_ZN27_INTERNAL_d0dd0a1d_4_k_cu_d4cuda3std3__45__cpo5crendE
	.align		8
        /*0040*/ 	.dword	_ZN27_INTERNAL_d0dd0a1d_4_k_cu_d4cuda3std3__429_GLOBAL__N__d0dd0a1d_4_k_cu_d6ignoreE
	.align		8
        /*0048*/ 	.dword	_ZN27_INTERNAL_d0dd0a1d_4_k_cu_d4cuda3std3__419piecewise_constructE
	.align		8
        /*0050*/ 	.dword	_ZN27_INTERNAL_d0dd0a1d_4_k_cu_d4cuda3std3__48in_placeE
	.align		8
        /*0058*/ 	.dword	_ZN27_INTERNAL_d0dd0a1d_4_k_cu_d4cuda3std3__420unreachable_sentinelE
	.align		8
        /*0060*/ 	.dword	_ZN27_INTERNAL_d0dd0a1d_4_k_cu_d4cuda3std3__47nulloptE
	.align		8
        /*0068*/ 	.dword	_ZN27_INTERNAL_d0dd0a1d_4_k_cu_d4cuda3std3__48unexpectE
	.align		8
        /*0070*/ 	.dword	_ZN27_INTERNAL_d0dd0a1d_4_k_cu_d4cuda3std6ranges3__45__cpo4swapE
	.align		8
        /*0078*/ 	.dword	_ZN27_INTERNAL_d0dd0a1d_4_k_cu_d4cuda3std6ranges3__45__cpo9iter_moveE
	.align		8
        /*0080*/ 	.dword	_ZN27_INTERNAL_d0dd0a1d_4_k_cu_d4cuda3std6ranges3__45__cpo5beginE
	.align		8
        /*0088*/ 	.dword	_ZN27_INTERNAL_d0dd0a1d_4_k_cu_d4cuda3std6ranges3__45__cpo3endE
	.align		8
        /*0090*/ 	.dword	_ZN27_INTERNAL_d0dd0a1d_4_k_cu_d4cuda3std6ranges3__45__cpo6cbeginE
	.align		8
        /*0098*/ 	.dword	_ZN27_INTERNAL_d0dd0a1d_4_k_cu_d4cuda3std6ranges3__45__cpo4cendE
	.align		8
        /*00a0*/ 	.dword	_ZN27_INTERNAL_d0dd0a1d_4_k_cu_d4cuda3std6ranges3__45__cpo7advanceE
	.align		8
        /*00a8*/ 	.dword	_ZN27_INTERNAL_d0dd0a1d_4_k_cu_d4cuda3std6ranges3__45__cpo9iter_swapE
	.align		8
        /*00b0*/ 	.dword	_ZN27_INTERNAL_d0dd0a1d_4_k_cu_d4cuda3std6ranges3__45__cpo4nextE
	.align		8
        /*00b8*/ 	.dword	_ZN27_INTERNAL_d0dd0a1d_4_k_cu_d4cuda3std6ranges3__45__cpo4prevE
	.align		8
        /*00c0*/ 	.dword	_ZN27_INTERNAL_d0dd0a1d_4_k_cu_d4cuda3std6ranges3__45__cpo4dataE
	.align		8
        /*00c8*/ 	.dword	_ZN27_INTERNAL_d0dd0a1d_4_k_cu_d4cuda3std6ranges3__45__cpo5cdataE
	.align		8
        /*00d0*/ 	.dword	_ZN27_INTERNAL_d0dd0a1d_4_k_cu_d4cuda3std6ranges3__45__cpo4sizeE
	.align		8
        /*00d8*/ 	.dword	_ZN27_INTERNAL_d0dd0a1d_4_k_cu_d4cuda3std6ranges3__45__cpo5ssizeE
	.align		8
        /*00e0*/ 	.dword	_ZN27_INTERNAL_d0dd0a1d_4_k_cu_d4cuda3std6ranges3__45__cpo8distanceE
	.align		8
        /*00e8*/ 	.dword	_ZN27_INTERNAL_d0dd0a1d_4_k_cu_d6thrust24THRUST_300001_SM_1000_NS8cuda_cub3parE
	.align		8
        /*00f0*/ 	.dword	_ZN27_INTERNAL_d0dd0a1d_4_k_cu_d6thrust24THRUST_300001_SM_1000_NS8cuda_cub10par_nosyncE
	.align		8
        /*00f8*/ 	.dword	_ZN27_INTERNAL_d0dd0a1d_4_k_cu_d6thrust24THRUST_300001_SM_1000_NS6system6detail10sequential3seqE
	.align		8
        /*0100*/ 	.dword	_ZN27_INTERNAL_d0dd0a1d_4_k_cu_d6thrust24THRUST_300001_SM_1000_NS12placeholders2_1E
	.align		8
        /*0108*/ 	.dword	_ZN27_INTERNAL_d0dd0a1d_4_k_cu_d6thrust24THRUST_300001_SM_1000_NS12placeholders2_2E
	.align		8
        /*0110*/ 	.dword	_ZN27_INTERNAL_d0dd0a1d_4_k_cu_d6thrust24THRUST_300001_SM_1000_NS12placeholders2_3E
	.align		8
        /*0118*/ 	.dword	_ZN27_INTERNAL_d0dd0a1d_4_k_cu_d6thrust24THRUST_300001_SM_1000_NS12placeholders2_4E
	.align		8
        /*0120*/ 	.dword	_ZN27_INTERNAL_d0dd0a1d_4_k_cu_d6thrust24THRUST_300001_SM_1000_NS12placeholders2_5E
	.align		8
        /*0128*/ 	.dword	_ZN27_INTERNAL_d0dd0a1d_4_k_cu_d6thrust24THRUST_300001_SM_1000_NS12placeholders2_6E
	.align		8
        /*0130*/ 	.dword	_ZN27_INTERNAL_d0dd0a1d_4_k_cu_d6thrust24THRUST_300001_SM_1000_NS12placeholders2_7E
	.align		8
        /*0138*/ 	.dword	_ZN27_INTERNAL_d0dd0a1d_4_k_cu_d6thrust24THRUST_300001_SM_1000_NS12placeholders2_8E
	.align		8
        /*0140*/ 	.dword	_ZN27_INTERNAL_d0dd0a1d_4_k_cu_d6thrust24THRUST_300001_SM_1000_NS12placeholders2_9E
	.align		8
        /*0148*/ 	.dword	_ZN27_INTERNAL_d0dd0a1d_4_k_cu_d6thrust24THRUST_300001_SM_1000_NS12placeholders3_10E
	.align		8
        /*0150*/ 	.dword	_ZN27_INTERNAL_d0dd0a1d_4_k_cu_d6thrust24THRUST_300001_SM_1000_NS3seqE


//--------------------- .text._ZN3cub18CUB_300001_SM_10006detail8for_each13static_kernelINS2_12policy_hub_t12policy_500_tEmN6thrust24THRUST_300001_SM_1000_NS8cuda_cub20__uninitialized_fill7functorINS7_10device_ptrIfEEfEEEEvT0_T1_ --------------------------
	.section	.text._ZN3cub18CUB_300001_SM_10006detail8for_each13static_kernelINS2_12policy_hub_t12policy_500_tEmN6thrust24THRUST_300001_SM_1000_NS8cuda_cub20__uninitialized_fill7functorINS7_10device_ptrIfEEfEEEEvT0_T1_,"ax",@progbits
	.align	128
        .global         _ZN3cub18CUB_300001_SM_10006detail8for_each13static_kernelINS2_12policy_hub_t12policy_500_tEmN6thrust24THRUST_300001_SM_1000_NS8cuda_cub20__uninitialized_fill7functorINS7_10device_ptrIfEEfEEEEvT0_T1_
        .type           _ZN3cub18CUB_300001_SM_10006detail8for_each13static_kernelINS2_12policy_hub_t12policy_500_tEmN6thrust24THRUST_300001_SM_1000_NS8cuda_cub20__uninitialized_fill7functorINS7_10device_ptrIfEEfEEEEvT0_T1_,@function
        .size           _ZN3cub18CUB_300001_SM_10006detail8for_each13static_kernelINS2_12policy_hub_t12policy_500_tEmN6thrust24THRUST_300001_SM_1000_NS8cuda_cub20__uninitialized_fill7functorINS7_10device_ptrIfEEfEEEEvT0_T1_,(.L_x_30 - _ZN3cub18CUB_300001_SM_10006detail8for_each13static_kernelINS2_12policy_hub_t12policy_500_tEmN6thrust24THRUST_300001_SM_1000_NS8cuda_cub20__uninitialized_fill7functorINS7_10device_ptrIfEEfEEEEvT0_T1_)
        .other          _ZN3cub18CUB_300001_SM_10006detail8for_each13static_kernelINS2_12policy_hub_t12policy_500_tEmN6thrust24THRUST_300001_SM_1000_NS8cuda_cub20__uninitialized_fill7functorINS7_10device_ptrIfEEfEEEEvT0_T1_,@"STO_CUDA_ENTRY STV_DEFAULT"
_ZN3cub18CUB_300001_SM_10006detail8for_each13static_kernelINS2_12policy_hub_t12policy_500_tEmN6thrust24THRUST_300001_SM_1000_NS8cuda_cub20__uninitialized_fill7functorINS7_10device_ptrIfEEfEEEEvT0_T1_:
.text._ZN3cub18CUB_300001_SM_10006detail8for_each13static_kernelINS2_12policy_hub_t12policy_500_tEmN6thrust24THRUST_300001_SM_1000_NS8cuda_cub20__uninitialized_fill7functorINS7_10device_ptrIfEEfEEEEvT0_T1_:
[----:B------:R-:W-:Y:S08]  /*0000*/  LDC R1, c[0x0][0x37c] ;  /* 0x0000df00ff017b82 */ /* 0x000ff00000000800 */
[----:B------:R-:W0:Y:S01]  /*0010*/  S2UR UR4, SR_CTAID.X ;  /* 0x00000000000479c3 */ /* 0x000e220000002500 */
[----:B------:R-:W1:Y:S01]  /*0020*/  LDCU.64 UR6, c[0x0][0x380] ;  /* 0x00007000ff0677ac */ /* 0x000e620008000a00 */
[----:B------:R-:W2:Y:S01]  /*0030*/  LDCU.64 UR8, c[0x0][0x358] ;  /* 0x00006b00ff0877ac */ /* 0x000ea20008000a00 */
[----:B0-----:R-:W-:-:S04]  /*0040*/  UIMAD.WIDE.U32 UR4, UR4, 0x200, URZ ;  /* 0x00000200040478a5 */ /* 0x001fc8000f8e00ff */
[----:B-1----:R-:W-:-:S04]  /*0050*/  UIADD3 UR6, UP0, UPT, -UR4, UR6, URZ ;  /* 0x0000000604067290 */ /* 0x002fc8000ff1e1ff */
[----:B------:R-:W-:Y:S02]  /*0060*/  UIADD3.X UR7, UPT, UPT, ~UR5, UR7, URZ, UP0, !UPT ;  /* 0x0000000705077290 */ /* 0x000fe400087fe5ff */
[----:B------:R-:W-:-:S04]  /*0070*/  UISETP.GE.U32.AND UP0, UPT, UR6, 0x200, UPT ;  /* 0x000002000600788c */ /* 0x000fc8000bf06070 */
[----:B------:R-:W-:-:S09]  /*0080*/  UISETP.GE.U32.AND.EX UP0, UPT, UR7, URZ, UPT, UP0 ;  /* 0x000000ff0700728c */ /* 0x000fd2000bf06100 */
[----:B--2---:R-:W-:Y:S05]  /*0090*/  BRA.U !UP0, `(.L_x_0) ;  /* 0x0000000108287547 */ /* 0x004fea000b800000 */
[----:B------:R-:W0:Y:S01]  /*00a0*/  S2R R0, SR_TID.X ;  /* 0x0000000000007919 */ /* 0x000e220000002100 */
[----:B------:R-:W1:Y:S01]  /*00b0*/  LDCU.64 UR6, c[0x0][0x388] ;  /* 0x00007100ff0677ac */ /* 0x000e620008000a00 */
[----:B------:R-:W2:Y:S01]  /*00c0*/  LDC R5, c[0x0][0x390] ;  /* 0x0000e400ff057b82 */ /* 0x000ea20000000800 */
[----:B0-----:R-:W-:-:S05]  /*00d0*/  IADD3 R0, P0, PT, R0, UR4, RZ ;  /* 0x0000000400007c10 */ /* 0x001fca000ff1e0ff */
[----:B------:R-:W-:Y:S01]  /*00e0*/  IMAD.X R3, RZ, RZ, UR5, P0 ;  /* 0x00000005ff037e24 */ /* 0x000fe200080e06ff */
[----:B-1----:R-:W-:-:S04]  /*00f0*/  LEA R2, P0, R0, UR6, 0x2 ;  /* 0x0000000600027c11 */ /* 0x002fc8000f8010ff */
[----:B------:R-:W-:-:S05]  /*0100*/  LEA.HI.X R3, R0, UR7, R3, 0x2, P0 ;  /* 0x0000000700037c11 */ /* 0x000fca00080f1403 */
[----:B--2---:R-:W-:Y:S04]  /*0110*/  STG.E desc[UR8][R2.64], R5 ;  /* 0x0000000502007986 */ /* 0x004fe8000c101908 */
[----:B------:R-:W-:Y:S01]  /*0120*/  STG.E desc[UR8][R2.64+0x400], R5 ;  /* 0x0004000502007986 */ /* 0x000fe2000c101908 */
[----:B------:R-:W-:Y:S05]  /*0130*/  EXIT ;  /* 0x000000000000794d */ /* 0x000fea0003800000 */
.L_x_0:
[----:B------:R-:W0:Y:S01]  /*0140*/  S2R R0, SR_TID.X ;  /* 0x0000000000007919 */ /* 0x000e220000002100 */
[----:B------:R-:W-:Y:S01]  /*0150*/  IMAD.U32 R2, RZ, RZ, UR7 ;  /* 0x00000007ff027e24 */ /* 0x000fe2000f8e00ff */
[----:B------:R-:W1:Y:S01]  /*0160*/  LDCU.64 UR10, c[0x0][0x388] ;  /* 0x00007100ff0a77ac */ /* 0x000e620008000a00 */
[----:B------:R-:W-:Y:S01]  /*0170*/  IMAD.U32 R4, RZ, RZ, UR7 ;  /* 0x00000007ff047e24 */ /* 0x000fe2000f8e00ff */
[----:B0-----:R-:W-:-:S04]  /*0180*/  ISETP.LT.U32.AND P0, PT, R0, UR6, PT ;  /* 0x0000000600007c0c */ /* 0x001fc8000bf01070 */
[----:B------:R-:W-:Y:S01]  /*0190*/  ISETP.GT.U32.AND.EX P0, PT, R2, RZ, PT, P0 ;  /* 0x000000ff0200720c */ /* 0x000fe20003f04100 */
[C---:B------:R-:W-:Y:S01]  /*01a0*/  VIADD R2, R0.reuse, 0x100 ;  /* 0x0000010000027836 */ /* 0x040fe20000000000 */
[----:B------:R-:W-:-:S04]  /*01b0*/  IADD3 R0, P2, PT, R0, UR4, RZ ;  /* 0x0000000400007c10 */ /* 0x000fc8000ff5e0ff */
[----:B------:R-:W-:Y:S01]  /*01c0*/  ISETP.LT.U32.AND P1, PT, R2, UR6, PT ;  /* 0x0000000602007c0c */ /* 0x000fe2000bf21070 */
[----:B------:R-:W-:Y:S01]  /*01d0*/  IMAD.X R3, RZ, RZ, UR5, P2 ;  /* 0x00000005ff037e24 */ /* 0x000fe200090e06ff */
[----:B-1----:R-:W-:Y:S02]  /*01e0*/  LEA R2, P2, R0, UR10, 0x2 ;  /* 0x0000000a00027c11 */ /* 0x002fe4000f8410ff */
[----:B------:R-:W-:Y:S02]  /*01f0*/  ISETP.GT.U32.AND.EX P1, PT, R4, RZ, PT, P1 ;  /* 0x000000ff0400720c */ /* 0x000fe40003f24110 */
[----:B------:R-:W-:Y:S01]  /*0200*/  LEA.HI.X R3, R0, UR11, R3, 0x2, P2 ;  /* 0x0000000b00037c11 */ /* 0x000fe200090f1403 */
[----:B------:R-:W0:Y:S04]  /*0210*/  @P0 LDC R5, c[0x0][0x390] ;  /* 0x0000e400ff050b82 */ /* 0x000e280000000800 */
[----:B0-----:R0:W-:Y:S06]  /*0220*/  @P0 STG.E desc[UR8][R2.64], R5 ;  /* 0x0000000502000986 */ /* 0x0011ec000c101908 */
[----:B------:R-:W-:Y:S05]  /*0230*/  @!P1 EXIT ;  /* 0x000000000000994d */ /* 0x000fea0003800000 */
[----:B0-----:R-:W0:Y:S02]  /*0240*/  LDC R5, c[0x0][0x390] ;  /* 0x0000e400ff057b82 */ /* 0x001e240000000800 */
[----:B0-----:R-:W-:Y:S01]  /*0250*/  STG.E desc[UR8][R2.64+0x400], R5 ;  /* 0x0004000502007986 */ /* 0x001fe2000c101908 */
[----:B------:R-:W-:Y:S05]  /*0260*/  EXIT ;  /* 0x000000000000794d */ /* 0x000fea0003800000 */
.L_x_1:
[----:B------:R-:W-:-:S00]  /*0270*/  BRA `(.L_x_1) ;  /* 0xfffffffc00fc7947 */ /* 0x000fc0000383ffff */
[----:B------:R-:W-:-:S00]  /*0280*/  NOP ;  /* 0x0000000000007918 */ /* 0x000fc00000000000 */
[----:B------:R-:W-:-:S00]  /*0290*/  NOP ;  /* 0x0000000000007918 */ /* 0x000fc00000000000 */
[----:B------:R-:W-:-:S00]  /*02a0*/  NOP ;  /* 0x0000000000007918 */ /* 0x000fc00000000000 */
[----:B------:R-:W-:-:S00]  /*02b0*/  NOP ;  /* 0x0000000000007918 */ /* 0x000fc00000000000 */
[----:B------:R-:W-:-:S00]  /*02c0*/  NOP ;  /* 0x0000000000007918 */ /* 0x000fc00000000000 */
[----:B------:R-:W-:-:S00]  /*02d0*/  NOP ;  /* 0x0000000000007918 */ /* 0x000fc00000000000 */
[----:B------:R-:W-:-:S00]  /*02e0*/  NOP ;  /* 0x0000000000007918 */ /* 0x000fc00000000000 */
[----:B------:R-:W-:-:S00]  /*02f0*/  NOP ;  /* 0x0000000000007918 */ /* 0x000fc00000000000 */
.L_x_30:


//--------------------- .text._ZN3cub18CUB_300001_SM_10006detail11EmptyKernelIvEEvv --------------------------
	.section	.text._ZN3cub18CUB_300001_SM_10006detail11EmptyKernelIvEEvv,"ax",@progbits
	.align	128
        .global         _ZN3cub18CUB_300001_SM_10006detail11EmptyKernelIvEEvv
        .type           _ZN3cub18CUB_300001_SM_10006detail11EmptyKernelIvEEvv,@function
        .size           _ZN3cub18CUB_300001_SM_10006detail11EmptyKernelIvEEvv,(.L_x_31 - _ZN3cub18CUB_300001_SM_10006detail11EmptyKernelIvEEvv)
        .other          _ZN3cub18CUB_300001_SM_10006detail11EmptyKernelIvEEvv,@"STO_CUDA_ENTRY STV_DEFAULT"
_ZN3cub18CUB_300001_SM_10006detail11EmptyKernelIvEEvv:
.text._ZN3cub18CUB_300001_SM_10006detail11EmptyKernelIvEEvv:
[----:B------:R-:W-:Y:S01]  /*0000*/  LDC R1, c[0x0][0x37c] ;  /* 0x0000df00ff017b82 */ /* 0x000fe20000000800 */
[----:B------:R-:W-:Y:S05]  /*0010*/  EXIT ;  /* 0x000000000000794d */ /* 0x000fea0003800000 */
.L_x_2:
        /* <DEDUP_REMOVED lines=14> */
.L_x_31:


//--------------------- .text._Z11compute_avgPiPfii --------------------------
	.section	.text._Z11compute_avgPiPfii,"ax",@progbits
	.align	128
        .global         _Z11compute_avgPiPfii
        .type           _Z11compute_avgPiPfii,@function
        .size           _Z11compute_avgPiPfii,(.L_x_29 - _Z11compute_avgPiPfii)
        .other          _Z11compute_avgPiPfii,@"STO_CUDA_ENTRY STV_DEFAULT"
_Z11compute_avgPiPfii:
.text._Z11compute_avgPiPfii:
[----:B------:R-:W-:Y:S01]  /*0000*/  LDC R1, c[0x0][0x37c] ;  /* 0x0000df00ff017b82 */ /* 0x000fe20000000800 */
[----:B------:R-:W0:Y:S07]  /*0010*/  S2R R4, SR_TID.Y ;  /* 0x0000000000047919 */ /* 0x000e2e0000002200 */
[----:B------:R-:W0:Y:S01]  /*0020*/  S2UR UR5, SR_CTAID.X ;  /* 0x00000000000579c3 */ /* 0x000e220000002500 */
[----:B------:R-:W1:Y:S01]  /*0030*/  LDCU UR4, c[0x0][0x360] ;  /* 0x00006c00ff0477ac */ /* 0x000e620008000800 */
[----:B------:R-:W1:Y:S06]  /*0040*/  S2R R0, SR_TID.X ;  /* 0x0000000000007919 */ /* 0x000e6c0000002100 */
[----:B------:R-:W2:Y:S08]  /*0050*/  S2UR UR6, SR_CTAID.Y ;  /* 0x00000000000679c3 */ /* 0x000eb00000002600 */
[----:B------:R-:W2:Y:S08]  /*0060*/  LDC R5, c[0x0][0x364] ;  /* 0x0000d900ff057b82 */ /* 0x000eb00000000800 */
[----:B------:R-:W3:Y:S01]  /*0070*/  LDC.64 R2, c[0x0][0x390] ;  /* 0x0000e400ff027b82 */ /* 0x000ee20000000a00 */
[----:B0-----:R-:W-:-:S04]  /*0080*/  VIADD R4, R4, UR5 ;  /* 0x0000000504047c36 */ /* 0x001fc80008000000 */
[----:B--2---:R-:W-:Y:S01]  /*0090*/  IMAD R5, R5, UR6, R4 ;  /* 0x0000000605057c24 */ /* 0x004fe2000f8e0204 */
[----:B------:R-:W0:Y:S03]  /*00a0*/  LDCU.64 UR6, c[0x0][0x358] ;  /* 0x00006b00ff0677ac */ /* 0x000e260008000a00 */
[----:B-1----:R-:W-:Y:S02]  /*00b0*/  IMAD R5, R5, UR4, R0 ;  /* 0x0000000405057c24 */ /* 0x002fe4000f8e0200 */
[----:B---3--:R-:W-:-:S03]  /*00c0*/  VIADD R11, R3, 0xffffffff ;  /* 0xffffffff030b7836 */ /* 0x008fc60000000000 */
[----:B------:R-:W-:Y:S02]  /*00d0*/  ISETP.GE.AND P0, PT, R5, R2, PT ;  /* 0x000000020500720c */ /* 0x000fe40003f06270 */
[----:B------:R-:W-:-:S11]  /*00e0*/  ISETP.GE.AND P1, PT, R0, R11, PT ;  /* 0x0000000b0000720c */ /* 0x000fd60003f26270 */
[----:B------:R-:W1:Y:S01]  /*00f0*/  @!P0 LDC.64 R6, c[0x0][0x380] ;  /* 0x0000e000ff068b82 */ /* 0x000e620000000a00 */
[----:B------:R-:W-:Y:S02]  /*0100*/  @!P0 LEA.HI R2, R11, R11, RZ, 0x1 ;  /* 0x0000000b0b028211 */ /* 0x000fe400078f08ff */
[----:B------:R-:W-:Y:S02]  /*0110*/  @!P1 SHF.R.U32.HI R4, RZ, 0x1, R11 ;  /* 0x00000001ff049819 */ /* 0x000fe4000001160b */
[----:B------:R-:W-:-:S03]  /*0120*/  @!P0 SHF.R.S32.HI R2, RZ, 0x1, R2 ;  /* 0x00000001ff028819 */ /* 0x000fc60000011402 */
[----:B------:R-:W2:Y:S01]  /*0130*/  @!P1 LDC.64 R8, c[0x0][0x380] ;  /* 0x0000e000ff089b82 */ /* 0x000ea20000000a00 */
[----:B------:R-:W-:Y:S02]  /*0140*/  @!P1 IADD3 R4, PT, PT, -R4, R5, R0 ;  /* 0x0000000504049210 */ /* 0x000fe40007ffe100 */
[----:B------:R-:W-:Y:S02]  /*0150*/  @!P0 VIADDMNMX R13, R5, -R2, RZ, !PT ;  /* 0x80000002050d8246 */ /* 0x000fe400078001ff */
[----:B------:R-:W-:-:S03]  /*0160*/  @!P1 VIADDMNMX R11, R11, R0, R4, PT ;  /* 0x000000000b0b9246 */ /* 0x000fc60003800104 */
[----:B-1----:R-:W-:-:S06]  /*0170*/  @!P0 IMAD.WIDE.U32 R6, R13, 0x4, R6 ;  /* 0x000000040d068825 */ /* 0x002fcc00078e0006 */
[----:B0-----:R-:W3:Y:S01]  /*0180*/  @!P0 LDG.E R6, desc[UR6][R6.64] ;  /* 0x0000000606068981 */ /* 0x001ee2000c1e1900 */
[----:B--2---:R-:W-:-:S06]  /*0190*/  @!P1 IMAD.WIDE R8, R11, 0x4, R8 ;  /* 0x000000040b089825 */ /* 0x004fcc00078e0208 */
[----:B------:R-:W2:Y:S01]  /*01a0*/  @!P1 LDG.E R8, desc[UR6][R8.64] ;  /* 0x0000000608089981 */ /* 0x000ea2000c1e1900 */
[----:B------:R-:W0:Y:S01]  /*01b0*/  @!P0 S2R R11, SR_CgaCtaId ;  /* 0x00000000000b8919 */ /* 0x000e220000008800 */
[----:B------:R-:W1:Y:S01]  /*01c0*/  @!P1 S2R R13, SR_CgaCtaId ;  /* 0x00000000000d9919 */ /* 0x000e620000008800 */
[----:B------:R-:W-:Y:S02]  /*01d0*/  @!P0 MOV R2, 0x400 ;  /* 0x0000040000028802 */ /* 0x000fe40000000f00 */
[----:B------:R-:W-:Y:S01]  /*01e0*/  @!P1 MOV R4, 0x400 ;  /* 0x0000040000049802 */ /* 0x000fe20000000f00 */
[----:B------:R-:W-:Y:S01]  /*01f0*/  BSSY.RECONVERGENT B0, `(.L_x_3) ;  /* 0x0000097000007945 */ /* 0x000fe20003800200 */
[----:B0-----:R-:W-:Y:S02]  /*0200*/  @!P0 LEA R11, R11, R2, 0x18 ;  /* 0x000000020b0b8211 */ /* 0x001fe400078ec0ff */
[----:B-1----:R-:W-:Y:S01]  /*0210*/  @!P1 LEA R13, R13, R4, 0x18 ;  /* 0x000000040d0d9211 */ /* 0x002fe200078ec0ff */
[----:B------:R-:W-:-:S02]  /*0220*/  @!P1 VIADD R4, R0, UR4 ;  /* 0x0000000400049c36 */ /* 0x000fc40008000000 */
[----:B------:R-:W-:Y:S02]  /*0230*/  @!P0 IMAD R11, R0, 0x4, R11 ;  /* 0x00000004000b8824 */ /* 0x000fe400078e020b */
[----:B------:R-:W-:Y:S01]  /*0240*/  @!P1 IMAD R13, R4, 0x4, R13 ;  /* 0x00000004040d9824 */ /* 0x000fe200078e020d */
[----:B---3--:R-:W-:Y:S02]  /*0250*/  @!P0 I2FP.F32.S32 R6, R6 ;  /* 0x0000000600068245 */ /* 0x008fe40000201400 */
[----:B--2---:R-:W-:-:S03]  /*0260*/  @!P1 I2FP.F32.S32 R8, R8 ;  /* 0x0000000800089245 */ /* 0x004fc60000201400 */
[----:B------:R0:W-:Y:S04]  /*0270*/  @!P0 STS [R11], R6 ;  /* 0x000000060b008388 */ /* 0x0001e80000000800 */
[----:B------:R0:W-:Y:S01]  /*0280*/  @!P1 STS [R13], R8 ;  /* 0x000000080d009388 */ /* 0x0001e20000000800 */
[----:B------:R-:W-:Y:S06]  /*0290*/  BAR.SYNC.DEFER_BLOCKING 0x0 ;  /* 0x0000000000007b1d */ /* 0x000fec0000010000 */
[----:B------:R-:W-:Y:S05]  /*02a0*/  @P0 BRA `(.L_x_4) ;  /* 0x00000008002c0947 */ /* 0x000fea0003800000 */
[----:B------:R-:W-:Y:S01]  /*02b0*/  ISETP.GE.AND P0, PT, R3, 0x1, PT ;  /* 0x000000010300780c */ /* 0x000fe20003f06270 */
[----:B------:R-:W-:-:S12]  /*02c0*/  HFMA2 R15, -RZ, RZ, 0, 0 ;  /* 0x00000000ff0f7431 */ /* 0x000fd800000001ff */
[----:B------:R-:W-:Y:S05]  /*02d0*/  @!P0 BRA `(.L_x_5) ;  /* 0x0000000400d88947 */ /* 0x000fea0003800000 */
[----:B------:R-:W-:Y:S01]  /*02e0*/  VIADD R2, R0, 0x1 ;  /* 0x0000000100027836 */ /* 0x000fe20000000000 */
[----:B------:R-:W-:Y:S01]  /*02f0*/  BSSY.RECONVERGENT B1, `(.L_x_6) ;  /* 0x0000036000017945 */ /* 0x000fe20003800200 */
[----:B------:R-:W-:-:S03]  /*0300*/  IMAD.MOV.U32 R15, RZ, RZ, RZ ;  /* 0x000000ffff0f7224 */ /* 0x000fc600078e00ff */
[----:B------:R-:W-:-:S05]  /*0310*/  VIADDMNMX R7, R0, R3, R2, !PT ;  /* 0x0000000300077246 */ /* 0x000fca0007800102 */
[----:B------:R-:W-:Y:S02]  /*0320*/  IMAD.IADD R2, R7, 0x1, -R0 ;  /* 0x0000000107027824 */ /* 0x000fe400078e0a00 */
[----:B------:R-:W-:-:S03]  /*0330*/  IMAD.IADD R7, R0, 0x1, -R7 ;  /* 0x0000000100077824 */ /* 0x000fc600078e0a07 */
[----:B------:R-:W-:Y:S02]  /*0340*/  LOP3.LUT R16, R2, 0xf, RZ, 0xc0, !PT ;  /* 0x0000000f02107812 */ /* 0x000fe400078ec0ff */
[----:B------:R-:W-:Y:S02]  /*0350*/  ISETP.GT.U32.AND P0, PT, R7, -0x10, PT ;  /* 0xfffffff00700780c */ /* 0x000fe40003f04070 */
[----:B------:R-:W-:-:S11]  /*0360*/  ISETP.NE.AND P1, PT, R16, RZ, PT ;  /* 0x000000ff1000720c */ /* 0x000fd60003f25270 */
[----:B------:R-:W-:Y:S05]  /*0370*/  @P0 BRA `(.L_x_7) ;  /* 0x0000000000b40947 */ /* 0x000fea0003800000 */
[----:B------:R-:W1:Y:S01]  /*0380*/  S2UR UR5, SR_CgaCtaId ;  /* 0x00000000000579c3 */ /* 0x000e620000008800 */
[----:B------:R-:W-:Y:S01]  /*0390*/  UMOV UR4, 0x400 ;  /* 0x0000040000047882 */ /* 0x000fe20000000000 */
[----:B0-----:R-:W-:Y:S01]  /*03a0*/  LOP3.LUT R6, R2, 0xfffffff0, RZ, 0xc0, !PT ;  /* 0xfffffff002067812 */ /* 0x001fe200078ec0ff */
[----:B------:R-:W-:-:S03]  /*03b0*/  IMAD.MOV.U32 R15, RZ, RZ, RZ ;  /* 0x000000ffff0f7224 */ /* 0x000fc600078e00ff */
[----:B------:R-:W-:Y:S01]  /*03c0*/  IADD3 R6, PT, PT, -R6, RZ, RZ ;  /* 0x000000ff06067210 */ /* 0x000fe20007ffe1ff */
[----:B-1----:R-:W-:-:S06]  /*03d0*/  ULEA UR4, UR5, UR4, 0x18 ;  /* 0x0000000405047291 */ /* 0x002fcc000f8ec0ff */
[----:B------:R-:W-:-:S05]  /*03e0*/  LEA R4, R0, UR4, 0x2 ;  /* 0x0000000400047c11 */ /* 0x000fca000f8e10ff */
[----:B------:R-:W-:-:S07]  /*03f0*/  VIADD R4, R4, 0x20 ;  /* 0x0000002004047836 */ /* 0x000fce0000000000 */
.L_x_8:
[----:B------:R-:W0:Y:S01]  /*0400*/  LDS R8, [R4+-0x20] ;  /* 0xffffe00004087984 */ /* 0x000e220000000800 */
[----:B------:R-:W-:Y:S02]  /*0410*/  VIADD R6, R6, 0x10 ;  /* 0x0000001006067836 */ /* 0x000fe40000000000 */
[----:B------:R-:W-:Y:S01]  /*0420*/  VIADD R0, R0, 0x10 ;  /* 0x0000001000007836 */ /* 0x000fe20000000000 */
[----:B------:R-:W1:Y:S02]  /*0430*/  LDS R10, [R4+-0x1c] ;  /* 0xffffe400040a7984 */ /* 0x000e640000000800 */
[----:B------:R-:W-:Y:S02]  /*0440*/  ISETP.NE.AND P0, PT, R6, RZ, PT ;  /* 0x000000ff0600720c */ /* 0x000fe40003f05270 */
[----:B------:R-:W2:Y:S04]  /*0450*/  LDS R12, [R4+-0x18] ;  /* 0xffffe800040c7984 */ /* 0x000ea80000000800 */
[----:B------:R-:W3:Y:S04]  /*0460*/  LDS R14, [R4+-0x14] ;  /* 0xffffec00040e7984 */ /* 0x000ee80000000800 */
[----:B------:R-:W4:Y:S04]  /*0470*/  LDS R17, [R4+-0x10] ;  /* 0xfffff00004117984 */ /* 0x000f280000000800 */
[----:B------:R-:W5:Y:S04]  /*0480*/  LDS R19, [R4+-0xc] ;  /* 0xfffff40004137984 */ /* 0x000f680000000800 */
[----:B------:R-:W5:Y:S04]  /*0490*/  LDS R13, [R4+-0x8] ;  /* 0xfffff800040d7984 */ /* 0x000f680000000800 */
[----:B------:R-:W5:Y:S04]  /*04a0*/  LDS R11, [R4+-0x4] ;  /* 0xfffffc00040b7984 */ /* 0x000f680000000800 */
[----:B------:R-:W5:Y:S04]  /*04b0*/  LDS R9, [R4] ;  /* 0x0000000004097984 */ /* 0x000f680000000800 */
[----:B------:R-:W5:Y:S01]  /*04c0*/  LDS R7, [R4+0x4] ;  /* 0x0000040004077984 */ /* 0x000f620000000800 */
[----:B0-----:R-:W-:-:S03]  /*04d0*/  FADD R15, R8, R15 ;  /* 0x0000000f080f7221 */ /* 0x001fc60000000000 */
[----:B------:R-:W-:Y:S01]  /*04e0*/  LDS R18, [R4+0x14] ;  /* 0x0000140004127984 */ /* 0x000fe20000000800 */
[----:B-1----:R-:W-:-:S03]  /*04f0*/  FADD R15, R15, R10 ;  /* 0x0000000a0f0f7221 */ /* 0x002fc60000000000 */
[----:B------:R-:W0:Y:S01]  /*0500*/  LDS R8, [R4+0x8] ;  /* 0x0000080004087984 */ /* 0x000e220000000800 */
[----:B--2---:R-:W-:-:S03]  /*0510*/  FADD R15, R15, R12 ;  /* 0x0000000c0f0f7221 */ /* 0x004fc60000000000 */
[----:B------:R-:W1:Y:S01]  /*0520*/  LDS R10, [R4+0xc] ;  /* 0x00000c00040a7984 */ /* 0x000e620000000800 */
[----:B---3--:R-:W-:-:S03]  /*0530*/  FADD R14, R15, R14 ;  /* 0x0000000e0f0e7221 */ /* 0x008fc60000000000 */
[----:B------:R-:W2:Y:S01]  /*0540*/  LDS R12, [R4+0x10] ;  /* 0x00001000040c7984 */ /* 0x000ea20000000800 */
[----:B----4-:R-:W-:-:S03]  /*0550*/  FADD R14, R14, R17 ;  /* 0x000000110e0e7221 */ /* 0x010fc60000000000 */
[----:B------:R-:W3:Y:S01]  /*0560*/  LDS R20, [R4+0x18] ;  /* 0x0000180004147984 */ /* 0x000ee20000000800 */
[----:B-----5:R-:W-:-:S03]  /*0570*/  FADD R14, R14, R19 ;  /* 0x000000130e0e7221 */ /* 0x020fc60000000000 */
[----:B------:R4:W5:Y:S01]  /*0580*/  LDS R22, [R4+0x1c] ;  /* 0x00001c0004167984 */ /* 0x0009620000000800 */
[----:B------:R-:W-:-:S04]  /*0590*/  FADD R14, R14, R13 ;  /* 0x0000000d0e0e7221 */ /* 0x000fc80000000000 */
[----:B------:R-:W-:Y:S01]  /*05a0*/  FADD R14, R14, R11 ;  /* 0x0000000b0e0e7221 */ /* 0x000fe20000000000 */
[----:B----4-:R-:W-:-:S03]  /*05b0*/  VIADD R4, R4, 0x40 ;  /* 0x0000004004047836 */ /* 0x010fc60000000000 */
[----:B------:R-:W-:-:S04]  /*05c0*/  FADD R14, R14, R9 ;  /* 0x000000090e0e7221 */ /* 0x000fc80000000000 */
[----:B------:R-:W-:-:S04]  /*05d0*/  FADD R7, R14, R7 ;  /* 0x000000070e077221 */ /* 0x000fc80000000000 */
[----:B0-----:R-:W-:-:S04]  /*05e0*/  FADD R7, R7, R8 ;  /* 0x0000000807077221 */ /* 0x001fc80000000000 */
[----:B-1----:R-:W-:-:S04]  /*05f0*/  FADD R7, R7, R10 ;  /* 0x0000000a07077221 */ /* 0x002fc80000000000 */
[----:B--2---:R-:W-:-:S04]  /*0600*/  FADD R7, R7, R12 ;  /* 0x0000000c07077221 */ /* 0x004fc80000000000 */
[----:B------:R-:W-:-:S04]  /*0610*/  FADD R7, R7, R18 ;  /* 0x0000001207077221 */ /* 0x000fc80000000000 */
[----:B---3--:R-:W-:-:S04]  /*0620*/  FADD R7, R7, R20 ;  /* 0x0000001407077221 */ /* 0x008fc80000000000 */
[----:B-----5:R-:W-:Y:S01]  /*0630*/  FADD R15, R7, R22 ;  /* 0x00000016070f7221 */ /* 0x020fe20000000000 */
[----:B------:R-:W-:Y:S06]  /*0640*/  @P0 BRA `(.L_x_8) ;  /* 0xfffffffc006c0947 */ /* 0x000fec000383ffff */
.L_x_7:
[----:B------:R-:W-:Y:S05]  /*0650*/  BSYNC.RECONVERGENT B1 ;  /* 0x0000000000017941 */ /* 0x000fea0003800200 */
.L_x_6:
[----:B------:R-:W-:Y:S04]  /*0660*/  BSSY.RECONVERGENT B1, `(.L_x_5) ;  /* 0x000003d000017945 */ /* 0x000fe80003800200 */
[----:B------:R-:W-:Y:S05]  /*0670*/  @!P1 BRA `(.L_x_9) ;  /* 0x0000000000ec9947 */ /* 0x000fea0003800000 */
[----:B------:R-:W-:Y:S01]  /*0680*/  ISETP.GE.U32.AND P0, PT, R16, 0x8, PT ;  /* 0x000000081000780c */ /* 0x000fe20003f06070 */
[----:B------:R-:W-:Y:S01]  /*0690*/  BSSY.RECONVERGENT B2, `(.L_x_10) ;  /* 0x0000019000027945 */ /* 0x000fe20003800200 */
[----:B0-----:R-:W-:-:S04]  /*06a0*/  LOP3.LUT R8, R2, 0x7, RZ, 0xc0, !PT ;  /* 0x0000000702087812 */ /* 0x001fc800078ec0ff */
[----:B------:R-:W-:-:S07]  /*06b0*/  ISETP.NE.AND P1, PT, R8, RZ, PT ;  /* 0x000000ff0800720c */ /* 0x000fce0003f25270 */
[----:B------:R-:W-:Y:S06]  /*06c0*/  @!P0 BRA `(.L_x_11) ;  /* 0x0000000000548947 */ /* 0x000fec0003800000 */
[----:B------:R-:W0:Y:S01]  /*06d0*/  S2UR UR5, SR_CgaCtaId ;  /* 0x00000000000579c3 */ /* 0x000e220000008800 */
[----:B------:R-:W-:Y:S02]  /*06e0*/  UMOV UR4, 0x400 ;  /* 0x0000040000047882 */ /* 0x000fe40000000000 */
[----:B0-----:R-:W-:-:S06]  /*06f0*/  ULEA UR4, UR5, UR4, 0x18 ;  /* 0x0000000405047291 */ /* 0x001fcc000f8ec0ff */
[C---:B------:R-:W-:Y:S02]  /*0700*/  LEA R6, R0.reuse, UR4, 0x2 ;  /* 0x0000000400067c11 */ /* 0x040fe4000f8e10ff */
[----:B------:R-:W-:-:S03]  /*0710*/  IADD3 R0, PT, PT, R0, 0x8, RZ ;  /* 0x0000000800007810 */ /* 0x000fc60007ffe0ff */
[----:B------:R-:W0:Y:S04]  /*0720*/  LDS R4, [R6] ;  /* 0x0000000006047984 */ /* 0x000e280000000800 */
[----:B------:R-:W1:Y:S04]  /*0730*/  LDS R7, [R6+0x4] ;  /* 0x0000040006077984 */ /* 0x000e680000000800 */
[----:B------:R-:W2:Y:S04]  /*0740*/  LDS R9, [R6+0x8] ;  /* 0x0000080006097984 */ /* 0x000ea80000000800 */
[----:B------:R-:W3:Y:S04]  /*0750*/  LDS R11, [R6+0xc] ;  /* 0x00000c00060b7984 */ /* 0x000ee80000000800 */
[----:B------:R-:W4:Y:S04]  /*0760*/  LDS R13, [R6+0x10] ;  /* 0x00001000060d7984 */ /* 0x000f280000000800 */
[----:B------:R-:W5:Y:S04]  /*0770*/  LDS R17, [R6+0x14] ;  /* 0x0000140006117984 */ /* 0x000f680000000800 */
[----:B------:R-:W5:Y:S04]  /*0780*/  LDS R19, [R6+0x18] ;  /* 0x0000180006137984 */ /* 0x000f680000000800 */
[----:B------:R-:W5:Y:S01]  /*0790*/  LDS R21, [R6+0x1c] ;  /* 0x00001c0006157984 */ /* 0x000f620000000800 */
[----:B0-----:R-:W-:-:S04]  /*07a0*/  FADD R4, R15, R4 ;  /* 0x000000040f047221 */ /* 0x001fc80000000000 */
[----:B-1----:R-:W-:-:S04]  /*07b0*/  FADD R4, R4, R7 ;  /* 0x0000000704047221 */ /* 0x002fc80000000000 */
[----:B--2---:R-:W-:-:S04]  /*07c0*/  FADD R4, R4, R9 ;  /* 0x0000000904047221 */ /* 0x004fc80000000000 */
[----:B---3--:R-:W-:-:S04]  /*07d0*/  FADD R4, R4, R11 ;  /* 0x0000000b04047221 */ /* 0x008fc80000000000 */
[----:B----4-:R-:W-:-:S04]  /*07e0*/  FADD R4, R4, R13 ;  /* 0x0000000d04047221 */ /* 0x010fc80000000000 */
[----:B-----5:R-:W-:-:S04]  /*07f0*/  FADD R4, R4, R17 ;  /* 0x0000001104047221 */ /* 0x020fc80000000000 */
[----:B------:R-:W-:-:S04]  /*0800*/  FADD R4, R4, R19 ;  /* 0x0000001304047221 */ /* 0x000fc80000000000 */
[----:B------:R-:W-:-:S07]  /*0810*/  FADD R15, R4, R21 ;  /* 0x00000015040f7221 */ /* 0x000fce0000000000 */
.L_x_11:
[----:B------:R-:W-:Y:S05]  /*0820*/  BSYNC.RECONVERGENT B2 ;  /* 0x0000000000027941 */ /* 0x000fea0003800200 */
.L_x_10:
[----:B------:R-:W-:Y:S05]  /*0830*/  @!P1 BRA `(.L_x_9) ;  /* 0x00000000007c9947 */ /* 0x000fea0003800000 */
[----:B------:R-:W-:Y:S01]  /*0840*/  ISETP.GE.U32.AND P0, PT, R8, 0x4, PT ;  /* 0x000000040800780c */ /* 0x000fe20003f06070 */
[----:B------:R-:W-:Y:S01]  /*0850*/  BSSY.RECONVERGENT B2, `(.L_x_12) ;  /* 0x0000011000027945 */ /* 0x000fe20003800200 */
[----:B------:R-:W-:-:S04]  /*0860*/  LOP3.LUT R2, R2, 0x3, RZ, 0xc0, !PT ;  /* 0x0000000302027812 */ /* 0x000fc800078ec0ff */
[----:B------:R-:W-:-:S07]  /*0870*/  ISETP.NE.AND P1, PT, R2, RZ, PT ;  /* 0x000000ff0200720c */ /* 0x000fce0003f25270 */
[----:B------:R-:W-:Y:S06]  /*0880*/  @!P0 BRA `(.L_x_13) ;  /* 0x0000000000348947 */ /* 0x000fec0003800000 */
[----:B------:R-:W0:Y:S01]  /*0890*/  S2UR UR5, SR_CgaCtaId ;  /* 0x00000000000579c3 */ /* 0x000e220000008800 */
[----:B------:R-:W-:Y:S02]  /*08a0*/  UMOV UR4, 0x400 ;  /* 0x0000040000047882 */ /* 0x000fe40000000000 */
[----:B0-----:R-:W-:-:S06]  /*08b0*/  ULEA UR4, UR5, UR4, 0x18 ;  /* 0x0000000405047291 */ /* 0x001fcc000f8ec0ff */
[C---:B------:R-:W-:Y:S01]  /*08c0*/  LEA R4, R0.reuse, UR4, 0x2 ;  /* 0x0000000400047c11 */ /* 0x040fe2000f8e10ff */
[----:B------:R-:W-:-:S04]  /*08d0*/  VIADD R0, R0, 0x4 ;  /* 0x0000000400007836 */ /* 0x000fc80000000000 */
[----:B------:R-:W0:Y:S04]  /*08e0*/  LDS R6, [R4] ;  /* 0x0000000004067984 */ /* 0x000e280000000800 */
[----:B------:R-:W1:Y:S04]  /*08f0*/  LDS R7, [R4+0x4] ;  /* 0x0000040004077984 */ /* 0x000e680000000800 */
[----:B------:R-:W2:Y:S04]  /*0900*/  LDS R9, [R4+0x8] ;  /* 0x0000080004097984 */ /* 0x000ea80000000800 */
[----:B------:R-:W3:Y:S01]  /*0910*/  LDS R11, [R4+0xc] ;  /* 0x00000c00040b7984 */ /* 0x000ee20000000800 */
[----:B0-----:R-:W-:-:S04]  /*0920*/  FADD R6, R15, R6 ;  /* 0x000000060f067221 */ /* 0x001fc80000000000 */
[----:B-1----:R-:W-:-:S04]  /*0930*/  FADD R6, R6, R7 ;  /* 0x0000000706067221 */ /* 0x002fc80000000000 */
[----:B--2---:R-:W-:-:S04]  /*0940*/  FADD R6, R6, R9 ;  /* 0x0000000906067221 */ /* 0x004fc80000000000 */
[----:B---3--:R-:W-:-:S07]  /*0950*/  FADD R15, R6, R11 ;  /* 0x0000000b060f7221 */ /* 0x008fce0000000000 */
.L_x_13:
[----:B------:R-:W-:Y:S05]  /*0960*/  BSYNC.RECONVERGENT B2 ;  /* 0x0000000000027941 */ /* 0x000fea0003800200 */
.L_x_12:
[----:B------:R-:W-:Y:S05]  /*0970*/  @!P1 BRA `(.L_x_9) ;  /* 0x00000000002c9947 */ /* 0x000fea0003800000 */
[----:B------:R-:W0:Y:S01]  /*0980*/  S2UR UR5, SR_CgaCtaId ;  /* 0x00000000000579c3 */ /* 0x000e220000008800 */
[----:B------:R-:W-:Y:S01]  /*0990*/  UMOV UR4, 0x400 ;  /* 0x0000040000047882 */ /* 0x000fe20000000000 */
[----:B------:R-:W-:Y:S01]  /*09a0*/  IMAD.MOV R2, RZ, RZ, -R2 ;  /* 0x000000ffff027224 */ /* 0x000fe200078e0a02 */
[----:B0-----:R-:W-:-:S06]  /*09b0*/  ULEA UR4, UR5, UR4, 0x18 ;  /* 0x0000000405047291 */ /* 0x001fcc000f8ec0ff */
[----:B------:R-:W-:-:S07]  /*09c0*/  LEA R0, R0, UR4, 0x2 ;  /* 0x0000000400007c11 */ /* 0x000fce000f8e10ff */
.L_x_14:
[----:B------:R0:W1:Y:S01]  /*09d0*/  LDS R4, [R0] ;  /* 0x0000000000047984 */ /* 0x0000620000000800 */
[----:B------:R-:W-:-:S05]  /*09e0*/  VIADD R2, R2, 0x1 ;  /* 0x0000000102027836 */ /* 0x000fca0000000000 */
[----:B------:R-:W-:Y:S01]  /*09f0*/  ISETP.NE.AND P0, PT, R2, RZ, PT ;  /* 0x000000ff0200720c */ /* 0x000fe20003f05270 */
[----:B0-----:R-:W-:Y:S02]  /*0a00*/  VIADD R0, R0, 0x4 ;  /* 0x0000000400007836 */ /* 0x001fe40000000000 */
[----:B-1----:R-:W-:-:S10]  /*0a10*/  FADD R15, R4, R15 ;  /* 0x0000000f040f7221 */ /* 0x002fd40000000000 */
[----:B------:R-:W-:Y:S05]  /*0a20*/  @P0 BRA `(.L_x_14) ;  /* 0xfffffffc00e80947 */ /* 0x000fea000383ffff */
.L_x_9:
[----:B------:R-:W-:Y:S05]  /*0a30*/  BSYNC.RECONVERGENT B1 ;  /* 0x0000000000017941 */ /* 0x000fea0003800200 */
.L_x_5:
[----:B------:R-:W-:Y:S01]  /*0a40*/  I2FP.F32.S32 R4, R3 ;  /* 0x0000000300047245 */ /* 0x000fe20000201400 */
[----:B------:R-:W-:Y:S03]  /*0a50*/  BSSY.RECONVERGENT B1, `(.L_x_15) ;  /* 0x000000d000017945 */ /* 0x000fe60003800200 */
[----:B------:R-:W1:Y:S08]  /*0a60*/  MUFU.RCP R3, R4 ;  /* 0x0000000400037308 */ /* 0x000e700000001000 */
[----:B------:R-:W2:Y:S01]  /*0a70*/  FCHK P0, R15, R4 ;  /* 0x000000040f007302 */ /* 0x000ea20000000000 */
[----:B-1----:R-:W-:-:S04]  /*0a80*/  FFMA R0, -R4, R3, 1 ;  /* 0x3f80000004007423 */ /* 0x002fc80000000103 */
[----:B------:R-:W-:-:S04]  /*0a90*/  FFMA R0, R3, R0, R3 ;  /* 0x0000000003007223 */ /* 0x000fc80000000003 */
[----:B------:R-:W-:-:S04]  /*0aa0*/  FFMA R3, R0, R15, RZ ;  /* 0x0000000f00037223 */ /* 0x000fc800000000ff */
[----:B------:R-:W-:-:S04]  /*0ab0*/  FFMA R2, -R4, R3, R15 ;  /* 0x0000000304027223 */ /* 0x000fc8000000010f */
[----:B------:R-:W-:Y:S01]  /*0ac0*/  FFMA R7, R0, R2, R3 ;  /* 0x0000000200077223 */ /* 0x000fe20000000003 */
[----:B--2---:R-:W-:Y:S06]  /*0ad0*/  @!P0 BRA `(.L_x_16) ;  /* 0x0000000000108947 */ /* 0x004fec0003800000 */
[----:B------:R-:W-:Y:S02]  /*0ae0*/  MOV R3, R15 ;  /* 0x0000000f00037202 */ /* 0x000fe40000000f00 */
[----:B------:R-:W-:-:S07]  /*0af0*/  MOV R2, 0xb10 ;  /* 0x00000b1000027802 */ /* 0x000fce0000000f00 */
[----:B0-----:R-:W-:Y:S05]  /*0b00*/  CALL.REL.NOINC `($__internal_0_$__cuda_sm3x_div_rn_noftz_f32_slowpath) ;  /* 0x0000000000207944 */ /* 0x001fea0003c00000 */
[----:B------:R-:W-:-:S07]  /*0b10*/  IMAD.MOV.U32 R7, RZ, RZ, R0 ;  /* 0x000000ffff077224 */ /* 0x000fce00078e0000 */
.L_x_16:
[----:B------:R-:W-:Y:S05]  /*0b20*/  BSYNC.RECONVERGENT B1 ;  /* 0x0000000000017941 */ /* 0x000fea0003800200 */
.L_x_15:
[----:B------:R-:W1:Y:S02]  /*0b30*/  LDC.64 R2, c[0x0][0x388] ;  /* 0x0000e200ff027b82 */ /* 0x000e640000000a00 */
[----:B-1----:R-:W-:-:S05]  /*0b40*/  IMAD.WIDE R2, R5, 0x4, R2 ;  /* 0x0000000405027825 */ /* 0x002fca00078e0202 */
[----:B------:R1:W-:Y:S02]  /*0b50*/  STG.E desc[UR6][R2.64], R7 ;  /* 0x0000000702007986 */ /* 0x0003e4000c101906 */
.L_x_4:
[----:B------:R-:W-:Y:S05]  /*0b60*/  BSYNC.RECONVERGENT B0 ;  /* 0x0000000000007941 */ /* 0x000fea0003800200 */
.L_x_3:
[----:B------:R-:W-:Y:S06]  /*0b70*/  BAR.SYNC.DEFER_BLOCKING 0x0 ;  /* 0x0000000000007b1d */ /* 0x000fec0000010000 */
[----:B------:R-:W-:Y:S05]  /*0b80*/  EXIT ;  /* 0x000000000000794d */ /* 0x000fea0003800000 */
        .weak           $__internal_0_$__cuda_sm3x_div_rn_noftz_f32_slowpath
        .type           $__internal_0_$__cuda_sm3x_div_rn_noftz_f32_slowpath,@function
        .size           $__internal_0_$__cuda_sm3x_div_rn_noftz_f32_slowpath,(.L_x_29 - $__internal_0_$__cuda_sm3x_div_rn_noftz_f32_slowpath)
$__internal_0_$__cuda_sm3x_div_rn_noftz_f32_slowpath:
[----:B------:R-:W-:Y:S01]  /*0b90*/  SHF.R.U32.HI R6, RZ, 0x17, R4 ;  /* 0x00000017ff067819 */ /* 0x000fe20000011604 */
[----:B------:R-:W-:Y:S01]  /*0ba0*/  BSSY.RECONVERGENT B2, `(.L_x_17) ;  /* 0x0000063000027945 */ /* 0x000fe20003800200 */
[----:B------:R-:W-:Y:S02]  /*0bb0*/  SHF.R.U32.HI R0, RZ, 0x17, R3 ;  /* 0x00000017ff007819 */ /* 0x000fe40000011603 */
[----:B------:R-:W-:Y:S02]  /*0bc0*/  LOP3.LUT R6, R6, 0xff, RZ, 0xc0, !PT ;  /* 0x000000ff06067812 */ /* 0x000fe400078ec0ff */
[----:B------:R-:W-:-:S03]  /*0bd0*/  LOP3.LUT R10, R0, 0xff, RZ, 0xc0, !PT ;  /* 0x000000ff000a7812 */ /* 0x000fc600078ec0ff */
[----:B------:R-:W-:Y:S02]  /*0be0*/  VIADD R8, R6, 0xffffffff ;  /* 0xffffffff06087836 */ /* 0x000fe40000000000 */
[----:B------:R-:W-:-:S03]  /*0bf0*/  VIADD R9, R10, 0xffffffff ;  /* 0xffffffff0a097836 */ /* 0x000fc60000000000 */
[----:B------:R-:W-:-:S04]  /*0c00*/  ISETP.GT.U32.AND P0, PT, R8, 0xfd, PT ;  /* 0x000000fd0800780c */ /* 0x000fc80003f04070 */
[----:B------:R-:W-:-:S13]  /*0c10*/  ISETP.GT.U32.OR P0, PT, R9, 0xfd, P0 ;  /* 0x000000fd0900780c */ /* 0x000fda0000704470 */
[----:B------:R-:W-:Y:S01]  /*0c20*/  @!P0 IMAD.MOV.U32 R7, RZ, RZ, RZ ;  /* 0x000000ffff078224 */ /* 0x000fe200078e00ff */
[----:B------:R-:W-:Y:S06]  /*0c30*/  @!P0 BRA `(.L_x_18) ;  /* 0x0000000000608947 */ /* 0x000fec0003800000 */
[----:B------:R-:W-:Y:S02]  /*0c40*/  FSETP.GTU.FTZ.AND P0, PT, |R3|, +INF , PT ;  /* 0x7f8000000300780b */ /* 0x000fe40003f1c200 */
[----:B------:R-:W-:Y:S02]  /*0c50*/  FSETP.GTU.FTZ.AND P1, PT, |R4|, +INF , PT ;  /* 0x7f8000000400780b */ /* 0x000fe40003f3c200 */
[----:B------:R-:W-:Y:S02]  /*0c60*/  MOV R0, R4 ;  /* 0x0000000400007202 */ /* 0x000fe40000000f00 */
[----:B------:R-:W-:-:S13]  /*0c70*/  PLOP3.LUT P0, PT, P0, P1, PT, 0xf8, 0x8f ;  /* 0x00000000008f781c */ /* 0x000fda0000703f70 */
[----:B------:R-:W-:Y:S05]  /*0c80*/  @P0 BRA `(.L_x_19) ;  /* 0x00000004004c0947 */ /* 0x000fea0003800000 */
[----:B------:R-:W-:-:S13]  /*0c90*/  LOP3.LUT P0, RZ, R4, 0x7fffffff, R3, 0xc8, !PT ;  /* 0x7fffffff04ff7812 */ /* 0x000fda000780c803 */
[----:B------:R-:W-:Y:S05]  /*0ca0*/  @!P0 BRA `(.L_x_20) ;  /* 0x00000004003c8947 */ /* 0x000fea0003800000 */
[C---:B------:R-:W-:Y:S02]  /*0cb0*/  FSETP.NEU.FTZ.AND P2, PT, |R3|.reuse, +INF , PT ;  /* 0x7f8000000300780b */ /* 0x040fe40003f5d200 */
[----:B------:R-:W-:Y:S02]  /*0cc0*/  FSETP.NEU.FTZ.AND P1, PT, |R0|, +INF , PT ;  /* 0x7f8000000000780b */ /* 0x000fe40003f3d200 */
[----:B------:R-:W-:-:S11]  /*0cd0*/  FSETP.NEU.FTZ.AND P0, PT, |R3|, +INF , PT ;  /* 0x7f8000000300780b */ /* 0x000fd60003f1d200 */
[----:B------:R-:W-:Y:S05]  /*0ce0*/  @!P1 BRA !P2, `(.L_x_20) ;  /* 0x00000004002c9947 */ /* 0x000fea0005000000 */
[----:B------:R-:W-:-:S04]  /*0cf0*/  LOP3.LUT P2, RZ, R3, 0x7fffffff, RZ, 0xc0, !PT ;  /* 0x7fffffff03ff7812 */ /* 0x000fc8000784c0ff */
[----:B------:R-:W-:-:S13]  /*0d00*/  PLOP3.LUT P1, PT, P1, P2, PT, 0x2f, 0xf2 ;  /* 0x0000000000f2781c */ /* 0x000fda0000f24577 */
[----:B------:R-:W-:Y:S05]  /*0d10*/  @P1 BRA `(.L_x_21) ;  /* 0x0000000400181947 */ /* 0x000fea0003800000 */
[----:B------:R-:W-:-:S04]  /*0d20*/  LOP3.LUT P1, RZ, R4, 0x7fffffff, RZ, 0xc0, !PT ;  /* 0x7fffffff04ff7812 */ /* 0x000fc8000782c0ff */
[----:B------:R-:W-:-:S13]  /*0d30*/  PLOP3.LUT P0, PT, P0, P1, PT, 0x2f, 0xf2 ;  /* 0x0000000000f2781c */ /* 0x000fda0000702577 */
[----:B------:R-:W-:Y:S05]  /*0d40*/  @P0 BRA `(.L_x_22) ;  /* 0x0000000400000947 */ /* 0x000fea0003800000 */
[----:B------:R-:W-:Y:S02]  /*0d50*/  ISETP.GE.AND P0, PT, R9, RZ, PT ;  /* 0x000000ff0900720c */ /* 0x000fe40003f06270 */
[----:B------:R-:W-:-:S11]  /*0d60*/  ISETP.GE.AND P1, PT, R8, RZ, PT ;  /* 0x000000ff0800720c */ /* 0x000fd60003f26270 */
[----:B------:R-:W-:Y:S02]  /*0d70*/  @P0 IMAD.MOV.U32 R7, RZ, RZ, RZ ;  /* 0x000000ffff070224 */ /* 0x000fe400078e00ff */
[----:B------:R-:W-:Y:S01]  /*0d80*/  @!P0 FFMA R3, R3, 1.84467440737095516160e+19, RZ ;  /* 0x5f80000003038823 */ /* 0x000fe200000000ff */
[----:B------:R-:W-:Y:S02]  /*0d90*/  @!P0 IMAD.MOV.U32 R7, RZ, RZ, -0x40 ;  /* 0xffffffc0ff078424 */ /* 0x000fe400078e00ff */
[----:B------:R-:W-:Y:S02]  /*0da0*/  @!P1 FFMA R4, R0, 1.84467440737095516160e+19, RZ ;  /* 0x5f80000000049823 */ /* 0x000fe400000000ff */
[----:B------:R-:W-:-:S07]  /*0db0*/  @!P1 VIADD R7, R7, 0x40 ;  /* 0x0000004007079836 */ /* 0x000fce0000000000 */
.L_x_18:
[----:B------:R-:W-:Y:S01]  /*0dc0*/  LEA R9, R6, 0xc0800000, 0x17 ;  /* 0xc080000006097811 */ /* 0x000fe200078eb8ff */
[----:B------:R-:W-:Y:S04]  /*0dd0*/  BSSY.RECONVERGENT B3, `(.L_x_23) ;  /* 0x0000036000037945 */ /* 0x000fe80003800200 */
[----:B------:R-:W-:Y:S01]  /*0de0*/  IMAD.IADD R9, R4, 0x1, -R9 ;  /* 0x0000000104097824 */ /* 0x000fe200078e0a09 */
[----:B------:R-:W-:-:S03]  /*0df0*/  IADD3 R4, PT, PT, R10, -0x7f, RZ ;  /* 0xffffff810a047810 */ /* 0x000fc60007ffe0ff */
[----:B------:R-:W0:Y:S01]  /*0e00*/  MUFU.RCP R8, R9 ;  /* 0x0000000900087308 */ /* 0x000e220000001000 */
[----:B------:R-:W-:Y:S01]  /*0e10*/  FADD.FTZ R11, -R9, -RZ ;  /* 0x800000ff090b7221 */ /* 0x000fe20000010100 */
[C---:B------:R-:W-:Y:S01]  /*0e20*/  IMAD R0, R4.reuse, -0x800000, R3 ;  /* 0xff80000004007824 */ /* 0x040fe200078e0203 */
[----:B------:R-:W-:-:S05]  /*0e30*/  IADD3 R4, PT, PT, R4, 0x7f, -R6 ;  /* 0x0000007f04047810 */ /* 0x000fca0007ffe806 */
[----:B------:R-:W-:Y:S02]  /*0e40*/  IMAD.IADD R4, R4, 0x1, R7 ;  /* 0x0000000104047824 */ /* 0x000fe400078e0207 */
[----:B0-----:R-:W-:-:S04]  /*0e50*/  FFMA R13, R8, R11, 1 ;  /* 0x3f800000080d7423 */ /* 0x001fc8000000000b */
[----:B------:R-:W-:-:S04]  /*0e60*/  FFMA R10, R8, R13, R8 ;  /* 0x0000000d080a7223 */ /* 0x000fc80000000008 */
[----:B------:R-:W-:-:S04]  /*0e70*/  FFMA R3, R0, R10, RZ ;  /* 0x0000000a00037223 */ /* 0x000fc800000000ff */
[----:B------:R-:W-:-:S04]  /*0e80*/  FFMA R8, R11, R3, R0 ;  /* 0x000000030b087223 */ /* 0x000fc80000000000 */
[----:B------:R-:W-:-:S04]  /*0e90*/  FFMA R13, R10, R8, R3 ;  /* 0x000000080a0d7223 */ /* 0x000fc80000000003 */
[----:B------:R-:W-:-:S04]  /*0ea0*/  FFMA R8, R11, R13, R0 ;  /* 0x0000000d0b087223 */ /* 0x000fc80000000000 */
[----:B------:R-:W-:-:S05]  /*0eb0*/  FFMA R0, R10, R8, R13 ;  /* 0x000000080a007223 */ /* 0x000fca000000000d */
[----:B------:R-:W-:-:S04]  /*0ec0*/  SHF.R.U32.HI R3, RZ, 0x17, R0 ;  /* 0x00000017ff037819 */ /* 0x000fc80000011600 */
[----:B------:R-:W-:-:S05]  /*0ed0*/  LOP3.LUT R3, R3, 0xff, RZ, 0xc0, !PT ;  /* 0x000000ff03037812 */ /* 0x000fca00078ec0ff */
[----:B------:R-:W-:-:S04]  /*0ee0*/  IMAD.IADD R9, R3, 0x1, R4 ;  /* 0x0000000103097824 */ /* 0x000fc800078e0204 */
[----:B------:R-:W-:-:S05]  /*0ef0*/  VIADD R3, R9, 0xffffffff ;  /* 0xffffffff09037836 */ /* 0x000fca0000000000 */
[----:B------:R-:W-:-:S13]  /*0f00*/  ISETP.GE.U32.AND P0, PT, R3, 0xfe, PT ;  /* 0x000000fe0300780c */ /* 0x000fda0003f06070 */
[----:B------:R-:W-:Y:S05]  /*0f10*/  @!P0 BRA `(.L_x_24) ;  /* 0x0000000000808947 */ /* 0x000fea0003800000 */
[----:B------:R-:W-:-:S13]  /*0f20*/  ISETP.GT.AND P0, PT, R9, 0xfe, PT ;  /* 0x000000fe0900780c */ /* 0x000fda0003f04270 */
[----:B------:R-:W-:Y:S05]  /*0f30*/  @P0 BRA `(.L_x_25) ;  /* 0x00000000006c0947 */ /* 0x000fea0003800000 */
[----:B------:R-:W-:-:S13]  /*0f40*/  ISETP.GE.AND P0, PT, R9, 0x1, PT ;  /* 0x000000010900780c */ /* 0x000fda0003f06270 */
[----:B------:R-:W-:Y:S05]  /*0f50*/  @P0 BRA `(.L_x_26) ;  /* 0x0000000000740947 */ /* 0x000fea0003800000 */
[----:B------:R-:W-:Y:S02]  /*0f60*/  ISETP.GE.AND P0, PT, R9, -0x18, PT ;  /* 0xffffffe80900780c */ /* 0x000fe40003f06270 */
[----:B------:R-:W-:-:S11]  /*0f70*/  LOP3.LUT R0, R0, 0x80000000, RZ, 0xc0, !PT ;  /* 0x8000000000007812 */ /* 0x000fd600078ec0ff */
[----:B------:R-:W-:Y:S05]  /*0f80*/  @!P0 BRA `(.L_x_26) ;  /* 0x0000000000688947 */ /* 0x000fea0003800000 */
[CCC-:B------:R-:W-:Y:S01]  /*0f90*/  FFMA.RZ R3, R10.reuse, R8.reuse, R13.reuse ;  /* 0x000000080a037223 */ /* 0x1c0fe2000000c00d */
[C---:B------:R-:W-:Y:S02]  /*0fa0*/  VIADD R7, R9.reuse, 0x20 ;  /* 0x0000002009077836 */ /* 0x040fe40000000000 */
[CCC-:B------:R-:W-:Y:S01]  /*0fb0*/  FFMA.RM R4, R10.reuse, R8.reuse, R13.reuse ;  /* 0x000000080a047223 */ /* 0x1c0fe2000000400d */
[----:B------:R-:W-:Y:S02]  /*0fc0*/  ISETP.NE.AND P2, PT, R9, RZ, PT ;  /* 0x000000ff0900720c */ /* 0x000fe40003f45270 */
[----:B------:R-:W-:Y:S01]  /*0fd0*/  LOP3.LUT R6, R3, 0x7fffff, RZ, 0xc0, !PT ;  /* 0x007fffff03067812 */ /* 0x000fe200078ec0ff */
[----:B------:R-:W-:Y:S01]  /*0fe0*/  FFMA.RP R3, R10, R8, R13 ;  /* 0x000000080a037223 */ /* 0x000fe2000000800d */
[----:B------:R-:W-:Y:S02]  /*0ff0*/  ISETP.NE.AND P1, PT, R9, RZ, PT ;  /* 0x000000ff0900720c */ /* 0x000fe40003f25270 */
[----:B------:R-:W-:-:S02]  /*1000*/  LOP3.LUT R6, R6, 0x800000, RZ, 0xfc, !PT ;  /* 0x0080000006067812 */ /* 0x000fc400078efcff */
[----:B------:R-:W-:Y:S02]  /*1010*/  IADD3 R8, PT, PT, -R9, RZ, RZ ;  /* 0x000000ff09087210 */ /* 0x000fe40007ffe1ff */
[----:B------:R-:W-:Y:S02]  /*1020*/  SHF.L.U32 R7, R6, R7, RZ ;  /* 0x0000000706077219 */ /* 0x000fe400000006ff */
[----:B------:R-:W-:Y:S02]  /*1030*/  FSETP.NEU.FTZ.AND P0, PT, R3, R4, PT ;  /* 0x000000040300720b */ /* 0x000fe40003f1d000 */
[----:B------:R-:W-:Y:S02]  /*1040*/  SEL R3, R8, RZ, P2 ;  /* 0x000000ff08037207 */ /* 0x000fe40001000000 */
[----:B------:R-:W-:Y:S02]  /*1050*/  ISETP.NE.AND P1, PT, R7, RZ, P1 ;  /* 0x000000ff0700720c */ /* 0x000fe40000f25270 */
[----:B------:R-:W-:-:S02]  /*1060*/  SHF.R.U32.HI R3, RZ, R3, R6 ;  /* 0x00000003ff037219 */ /* 0x000fc40000011606 */
[----:B------:R-:W-:Y:S02]  /*1070*/  PLOP3.LUT P0, PT, P0, P1, PT, 0xf8, 0x8f ;  /* 0x00000000008f781c */ /* 0x000fe40000703f70 */
[----:B------:R-:W-:Y:S02]  /*1080*/  SHF.R.U32.HI R7, RZ, 0x1, R3 ;  /* 0x00000001ff077819 */ /* 0x000fe40000011603 */
[----:B------:R-:W-:-:S04]  /*1090*/  SEL R4, RZ, 0x1, !P0 ;  /* 0x00000001ff047807 */ /* 0x000fc80004000000 */
[----:B------:R-:W-:-:S04]  /*10a0*/  LOP3.LUT R4, R4, 0x1, R7, 0xf8, !PT ;  /* 0x0000000104047812 */ /* 0x000fc800078ef807 */
[----:B------:R-:W-:-:S05]  /*10b0*/  LOP3.LUT R4, R4, R3, RZ, 0xc0, !PT ;  /* 0x0000000304047212 */ /* 0x000fca00078ec0ff */
[----:B------:R-:W-:-:S05]  /*10c0*/  IMAD.IADD R7, R7, 0x1, R4 ;  /* 0x0000000107077824 */ /* 0x000fca00078e0204 */
[----:B------:R-:W-:Y:S01]  /*10d0*/  LOP3.LUT R0, R7, R0, RZ, 0xfc, !PT ;  /* 0x0000000007007212 */ /* 0x000fe200078efcff */
[----:B------:R-:W-:Y:S06]  /*10e0*/  BRA `(.L_x_26) ;  /* 0x0000000000107947 */ /* 0x000fec0003800000 */
.L_x_25:
[----:B------:R-:W-:-:S04]  /*10f0*/  LOP3.LUT R0, R0, 0x80000000, RZ, 0xc0, !PT ;  /* 0x8000000000007812 */ /* 0x000fc800078ec0ff */
[----:B------:R-:W-:Y:S01]  /*1100*/  LOP3.LUT R0, R0, 0x7f800000, RZ, 0xfc, !PT ;  /* 0x7f80000000007812 */ /* 0x000fe200078efcff */
[----:B------:R-:W-:Y:S06]  /*1110*/  BRA `(.L_x_26) ;  /* 0x0000000000047947 */ /* 0x000fec0003800000 */
.L_x_24:
[----:B------:R-:W-:-:S07]  /*1120*/  IMAD R0, R4, 0x800000, R0 ;  /* 0x0080000004007824 */ /* 0x000fce00078e0200 */
.L_x_26:
[----:B------:R-:W-:Y:S05]  /*1130*/  BSYNC.RECONVERGENT B3 ;  /* 0x0000000000037941 */ /* 0x000fea0003800200 */
.L_x_23:
[----:B------:R-:W-:Y:S05]  /*1140*/  BRA `(.L_x_27) ;  /* 0x0000000000207947 */ /* 0x000fea0003800000 */
.L_x_22:
[----:B------:R-:W-:-:S04]  /*1150*/  LOP3.LUT R0, R4, 0x80000000, R3, 0x48, !PT ;  /* 0x8000000004007812 */ /* 0x000fc800078e4803 */
[----:B------:R-:W-:Y:S01]  /*1160*/  LOP3.LUT R0, R0, 0x7f800000, RZ, 0xfc, !PT ;  /* 0x7f80000000007812 */ /* 0x000fe200078efcff */
[----:B------:R-:W-:Y:S06]  /*1170*/  BRA `(.L_x_27) ;  /* 0x0000000000147947 */ /* 0x000fec0003800000 */
.L_x_21:
[----:B------:R-:W-:Y:S01]  /*1180*/  LOP3.LUT R0, R4, 0x80000000, R3, 0x48, !PT ;  /* 0x8000000004007812 */ /* 0x000fe200078e4803 */
[----:B------:R-:W-:Y:S06]  /*1190*/  BRA `(.L_x_27) ;  /* 0x00000000000c7947 */ /* 0x000fec0003800000 */
.L_x_20:
[----:B------:R-:W0:Y:S01]  /*11a0*/  MUFU.RSQ R0, -QNAN ;  /* 0xffc0000000007908 */ /* 0x000e220000001400 */
[----:B------:R-:W-:Y:S05]  /*11b0*/  BRA `(.L_x_27) ;  /* 0x0000000000047947 */ /* 0x000fea0003800000 */
.L_x_19:
[----:B------:R-:W-:-:S07]  /*11c0*/  FADD.FTZ R0, R3, R0 ;  /* 0x0000000003007221 */ /* 0x000fce0000010000 */
.L_x_27:
[----:B------:R-:W-:Y:S05]  /*11d0*/  BSYNC.RECONVERGENT B2 ;  /* 0x0000000000027941 */ /* 0x000fea0003800200 */
.L_x_17:
[----:B------:R-:W-:-:S04]  /*11e0*/  IMAD.MOV.U32 R3, RZ, RZ, 0x0 ;  /* 0x00000000ff037424 */ /* 0x000fc800078e00ff */
[----:B0-----:R-:W-:Y:S05]  /*11f0*/  RET.REL.NODEC R2 `(_Z11compute_avgPiPfii) ;  /* 0xffffffec02807950 */ /* 0x001fea0003c3ffff */
.L_x_28:
        /* <DEDUP_REMOVED lines=16> */
.L_x_29:


//--------------------- .nv.shared._ZN3cub18CUB_300001_SM_10006detail8for_each13static_kernelINS2_12policy_hub_t12policy_500_tEmN6thrust24THRUST_300001_SM_1000_NS8cuda_cub20__uninitialized_fill7functorINS7_10device_ptrIfEEfEEEEvT0_T1_ --------------------------
	.section	.nv.shared._ZN3cub18CUB_300001_SM_10006detail8for_each13static_kernelINS2_12policy_hub_t12policy_500_tEmN6thrust24THRUST_300001_SM_1000_NS8cuda_cub20__uninitialized_fill7functorINS7_10device_ptrIfEEfEEEEvT0_T1_,"aw",@nobits
	.sectionflags	@""
	.align	16
	.zero		1024


//--------------------- .nv.shared.reserved.0     --------------------------
	.section	.nv.shared.reserved.0,"aw",@nobits
	.weak		__nv_reservedSMEM_offset_0_alias
	.size		__nv_reservedSMEM_offset_0_alias, 0, 64
	.other		__nv_reservedSMEM_offset_0_alias,@"STO_CUDA_RESERVED_SHARED STV_DEFAULT"
__nv_reservedSMEM_offset_0_alias:
	.zero		0
	.zero		64


//--------------------- .nv.global                --------------------------
	.section	.nv.global,"aw",@nobits
.nv.global:
	.type		_ZN27_INTERNAL_d0dd0a1d_4_k_cu_d6thrust24THRUST_300001_SM_1000_NS3seqE,@object
	.size		_ZN27_INTERNAL_d0dd0a1d_4_k_cu_d6thrust24THRUST_300001_SM_1000_NS3seqE,(_ZN27_INTERNAL_d0dd0a1d_4_k_cu_d4cuda3std3__48in_placeE - _ZN27_INTERNAL_d0dd0a1d_4_k_cu_d6thrust24THRUST_300001_SM_1000_NS3seqE)
_ZN27_INTERNAL_d0dd0a1d_4_k_cu_d6thrust24THRUST_300001_SM_1000_NS3seqE:
	.zero		1
	.type		_ZN27_INTERNAL_d0dd0a1d_4_k_cu_d4cuda3std3__48in_placeE,@object
	.size		_ZN27_INTERNAL_d0dd0a1d_4_k_cu_d4cuda3std3__48in_placeE,(_ZN27_INTERNAL_d0dd0a1d_4_k_cu_d4cuda3std6ranges3__45__cpo4sizeE - _ZN27_INTERNAL_d0dd0a1d_4_k_cu_d4cuda3std3__48in_placeE)
_ZN27_INTERNAL_d0dd0a1d_4_k_cu_d4cuda3std3__48in_placeE:
	.zero		1
	.type		_ZN27_INTERNAL_d0dd0a1d_4_k_cu_d4cuda3std6ranges3__45__cpo4sizeE,@object
	.size		_ZN27_INTERNAL_d0dd0a1d_4_k_cu_d4cuda3std6ranges3__45__cpo4sizeE,(_ZN27_INTERNAL_d0dd0a1d_4_k_cu_d6thrust24THRUST_300001_SM_1000_NS12placeholders2_3E - _ZN27_INTERNAL_d0dd0a1d_4_k_cu_d4cuda3std6ranges3__45__cpo4sizeE)
_ZN27_INTERNAL_d0dd0a1d_4_k_cu_d4cuda3std6ranges3__45__cpo4sizeE:
	.zero		1
	.type		_ZN27_INTERNAL_d0dd0a1d_4_k_cu_d6thrust24THRUST_300001_SM_1000_NS12placeholders2_3E,@object
	.size		_ZN27_INTERNAL_d0dd0a1d_4_k_cu_d6thrust24THRUST_300001_SM_1000_NS12placeholders2_3E,(_ZN27_INTERNAL_d0dd0a1d_4_k_cu_d4cuda3std3__45__cpo6cbeginE - _ZN27_INTERNAL_d0dd0a1d_4_k_cu_d6thrust24THRUST_300001_SM_1000_NS12placeholders2_3E)
_ZN27_INTERNAL_d0dd0a1d_4_k_cu_d6thrust24THRUST_300001_SM_1000_NS12placeholders2_3E:
	.zero		1
	.type		_ZN27_INTERNAL_d0dd0a1d_4_k_cu_d4cuda3std3__45__cpo6cbeginE,@object
	.size		_ZN27_INTERNAL_d0dd0a1d_4_k_cu_d4cuda3std3__45__cpo6cbeginE,(_ZN27_INTERNAL_d0dd0a1d_4_k_cu_d4cuda3std6ranges3__45__cpo6cbeginE - _ZN27_INTERNAL_d0dd0a1d_4_k_cu_d4cuda3std3__45__cpo6cbeginE)
_ZN27_INTERNAL_d0dd0a1d_4_k_cu_d4cuda3std3__45__cpo6cbeginE:
	.zero		1
	.type		_ZN27_INTERNAL_d0dd0a1d_4_k_cu_d4cuda3std6ranges3__45__cpo6cbeginE,@object
	.size		_ZN27_INTERNAL_d0dd0a1d_4_k_cu_d4cuda3std6ranges3__45__cpo6cbeginE,(_ZN27_INTERNAL_d0dd0a1d_4_k_cu_d6thrust24THRUST_300001_SM_1000_NS12placeholders2_7E - _ZN27_INTERNAL_d0dd0a1d_4_k_cu_d4cuda3std6ranges3__45__cpo6cbeginE)
_ZN27_INTERNAL_d0dd0a1d_4_k_cu_d4cuda3std6ranges3__45__cpo6cbeginE:
	.zero		1
	.type		_ZN27_INTERNAL_d0dd0a1d_4_k_cu_d6thrust24THRUST_300001_SM_1000_NS12placeholders2_7E,@object
	.size		_ZN27_INTERNAL_d0dd0a1d_4_k_cu_d6thrust24THRUST_300001_SM_1000_NS12placeholders2_7E,(_ZN27_INTERNAL_d0dd0a1d_4_k_cu_d4cuda3std3__45__cpo7crbeginE - _ZN27_INTERNAL_d0dd0a1d_4_k_cu_d6thrust24THRUST_300001_SM_1000_NS12placeholders2_7E)
_ZN27_INTERNAL_d0dd0a1d_4_k_cu_d6thrust24THRUST_300001_SM_1000_NS12placeholders2_7E:
	.zero		1
	.type		_ZN27_INTERNAL_d0dd0a1d_4_k_cu_d4cuda3std3__45__cpo7crbeginE,@object
	.size		_ZN27_INTERNAL_d0dd0a1d_4_k_cu_d4cuda3std3__45__cpo7crbeginE,(_ZN27_INTERNAL_d0dd0a1d_4_k_cu_d4cuda3std6ranges3__45__cpo4nextE - _ZN27_INTERNAL_d0dd0a1d_4_k_cu_d4cuda3std3__45__cpo7crbeginE)
_ZN27_INTERNAL_d0dd0a1d_4_k_cu_d4cuda3std3__45__cpo7crbeginE:
	.zero		1
	.type		_ZN27_INTERNAL_d0dd0a1d_4_k_cu_d4cuda3std6ranges3__45__cpo4nextE,@object
	.size		_ZN27_INTERNAL_d0dd0a1d_4_k_cu_d4cuda3std6ranges3__45__cpo4nextE,(_ZN27_INTERNAL_d0dd0a1d_4_k_cu_d4cuda3std6ranges3__45__cpo4swapE - _ZN27_INTERNAL_d0dd0a1d_4_k_cu_d4cuda3std6ranges3__45__cpo4nextE)
_ZN27_INTERNAL_d0dd0a1d_4_k_cu_d4cuda3std6ranges3__45__cpo4nextE:
	.zero		1
	.type		_ZN27_INTERNAL_d0dd0a1d_4_k_cu_d4cuda3std6ranges3__45__cpo4swapE,@object
	.size		_ZN27_INTERNAL_d0dd0a1d_4_k_cu_d4cuda3std6ranges3__45__cpo4swapE,(_ZN27_INTERNAL_d0dd0a1d_4_k_cu_d6thrust24THRUST_300001_SM_1000_NS8cuda_cub10par_nosyncE - _ZN27_INTERNAL_d0dd0a1d_4_k_cu_d4cuda3std6ranges3__45__cpo4swapE)
_ZN27_INTERNAL_d0dd0a1d_4_k_cu_d4cuda3std6ranges3__45__cpo4swapE:
	.zero		1
	.type		_ZN27_INTERNAL_d0dd0a1d_4_k_cu_d6thrust24THRUST_300001_SM_1000_NS8cuda_cub10par_nosyncE,@object
	.size		_ZN27_INTERNAL_d0dd0a1d_4_k_cu_d6thrust24THRUST_300001_SM_1000_NS8cuda_cub10par_nosyncE,(_ZN27_INTERNAL_d0dd0a1d_4_k_cu_d6thrust24THRUST_300001_SM_1000_NS12placeholders2_9E - _ZN27_INTERNAL_d0dd0a1d_4_k_cu_d6thrust24THRUST_300001_SM_1000_NS8cuda_cub10par_nosyncE)
_ZN27_INTERNAL_d0dd0a1d_4_k_cu_d6thrust24THRUST_300001_SM_1000_NS8cuda_cub10par_nosyncE:
	.zero		1
	.type		_ZN27_INTERNAL_d0dd0a1d_4_k_cu_d6thrust24THRUST_300001_SM_1000_NS12placeholders2_9E,@object
	.size		_ZN27_INTERNAL_d0dd0a1d_4_k_cu_d6thrust24THRUST_300001_SM_1000_NS12placeholders2_9E,(_ZN27_INTERNAL_d0dd0a1d_4_k_cu_d4cuda3std3__429_GLOBAL__N__d0dd0a1d_4_k_cu_d6ignoreE - _ZN27_INTERNAL_d0dd0a1d_4_k_cu_d6thrust24THRUST_300001_SM_1000_NS12placeholders2_9E)
_ZN27_INTERNAL_d0dd0a1d_4_k_cu_d6thrust24THRUST_300001_SM_1000_NS12placeholders2_9E:
	.zero		1
	.type		_ZN27_INTERNAL_d0dd0a1d_4_k_cu_d4cuda3std3__429_GLOBAL__N__d0dd0a1d_4_k_cu_d6ignoreE,@object
	.size		_ZN27_INTERNAL_d0dd0a1d_4_k_cu_d4cuda3std3__429_GLOBAL__N__d0dd0a1d_4_k_cu_d6ignoreE,(_ZN27_INTERNAL_d0dd0a1d_4_k_cu_d4cuda3std6ranges3__45__cpo4dataE - _ZN27_INTERNAL_d0dd0a1d_4_k_cu_d4cuda3std3__429_GLOBAL__N__d0dd0a1d_4_k_cu_d6ignoreE)
_ZN27_INTERNAL_d0dd0a1d_4_k_cu_d4cuda3std3__429_GLOBAL__N__d0dd0a1d_4_k_cu_d6ignoreE:
	.zero		1
	.type		_ZN27_INTERNAL_d0dd0a1d_4_k_cu_d4cuda3std6ranges3__45__cpo4dataE,@object
	.size		_ZN27_INTERNAL_d0dd0a1d_4_k_cu_d4cuda3std6ranges3__45__cpo4dataE,(_ZN27_INTERNAL_d0dd0a1d_4_k_cu_d6thrust24THRUST_300001_SM_1000_NS12placeholders2_1E - _ZN27_INTERNAL_d0dd0a1d_4_k_cu_d4cuda3std6ranges3__45__cpo4dataE)
_ZN27_INTERNAL_d0dd0a1d_4_k_cu_d4cuda3std6ranges3__45__cpo4dataE:
	.zero		1
	.type		_ZN27_INTERNAL_d0dd0a1d_4_k_cu_d6thrust24THRUST_300001_SM_1000_NS12placeholders2_1E,@object
	.size		_ZN27_INTERNAL_d0dd0a1d_4_k_cu_d6thrust24THRUST_300001_SM_1000_NS12placeholders2_1E,(_ZN27_INTERNAL_d0dd0a1d_4_k_cu_d4cuda3std3__45__cpo5beginE - _ZN27_INTERNAL_d0dd0a1d_4_k_cu_d6thrust24THRUST_300001_SM_1000_NS12placeholders2_1E)
_ZN27_INTERNAL_d0dd0a1d_4_k_cu_d6thrust24THRUST_300001_SM_1000_NS12placeholders2_1E:
	.zero		1
	.type		_ZN27_INTERNAL_d0dd0a1d_4_k_cu_d4cuda3std3__45__cpo5beginE,@object
	.size		_ZN27_INTERNAL_d0dd0a1d_4_k_cu_d4cuda3std3__45__cpo5beginE,(_ZN27_INTERNAL_d0dd0a1d_4_k_cu_d4cuda3std6ranges3__45__cpo5beginE - _ZN27_INTERNAL_d0dd0a1d_4_k_cu_d4cuda3std3__45__cpo5beginE)
_ZN27_INTERNAL_d0dd0a1d_4_k_cu_d4cuda3std3__45__cpo5beginE:
	.zero		1
	.type		_ZN27_INTERNAL_d0dd0a1d_4_k_cu_d4cuda3std6ranges3__45__cpo5beginE,@object
	.size		_ZN27_INTERNAL_d0dd0a1d_4_k_cu_d4cuda3std6ranges3__45__cpo5beginE,(_ZN27_INTERNAL_d0dd0a1d_4_k_cu_d6thrust24THRUST_300001_SM_1000_NS12placeholders2_5E - _ZN27_INTERNAL_d0dd0a1d_4_k_cu_d4cuda3std6ranges3__45__cpo5beginE)
_ZN27_INTERNAL_d0dd0a1d_4_k_cu_d4cuda3std6ranges3__45__cpo5beginE:
	.zero		1
	.type		_ZN27_INTERNAL_d0dd0a1d_4_k_cu_d6thrust24THRUST_300001_SM_1000_NS12placeholders2_5E,@object
	.size		_ZN27_INTERNAL_d0dd0a1d_4_k_cu_d6thrust24THRUST_300001_SM_1000_NS12placeholders2_5E,(_ZN27_INTERNAL_d0dd0a1d_4_k_cu_d4cuda3std3__45__cpo6rbeginE - _ZN27_INTERNAL_d0dd0a1d_4_k_cu_d6thrust24THRUST_300001_SM_1000_NS12placeholders2_5E)
_ZN27_INTERNAL_d0dd0a1d_4_k_cu_d6thrust24THRUST_300001_SM_1000_NS12placeholders2_5E:
	.zero		1
	.type		_ZN27_INTERNAL_d0dd0a1d_4_k_cu_d4cuda3std3__45__cpo6rbeginE,@object
	.size		_ZN27_INTERNAL_d0dd0a1d_4_k_cu_d4cuda3std3__45__cpo6rbeginE,(_ZN27_INTERNAL_d0dd0a1d_4_k_cu_d4cuda3std6ranges3__45__cpo7advanceE - _ZN27_INTERNAL_d0dd0a1d_4_k_cu_d4cuda3std3__45__cpo6rbeginE)
_ZN27_INTERNAL_d0dd0a1d_4_k_cu_d4cuda3std3__45__cpo6rbeginE:
	.zero		1
	.type		_ZN27_INTERNAL_d0dd0a1d_4_k_cu_d4cuda3std6ranges3__45__cpo7advanceE,@object
	.size		_ZN27_INTERNAL_d0dd0a1d_4_k_cu_d4cuda3std6ranges3__45__cpo7advanceE,(_ZN27_INTERNAL_d0dd0a1d_4_k_cu_d4cuda3std3__47nulloptE - _ZN27_INTERNAL_d0dd0a1d_4_k_cu_d4cuda3std6ranges3__45__cpo7advanceE)
_ZN27_INTERNAL_d0dd0a1d_4_k_cu_d4cuda3std6ranges3__45__cpo7advanceE:
	.zero		1
	.type		_ZN27_INTERNAL_d0dd0a1d_4_k_cu_d4cuda3std3__47nulloptE,@object
	.size		_ZN27_INTERNAL_d0dd0a1d_4_k_cu_d4cuda3std3__47nulloptE,(_ZN27_INTERNAL_d0dd0a1d_4_k_cu_d4cuda3std6ranges3__45__cpo8distanceE - _ZN27_INTERNAL_d0dd0a1d_4_k_cu_d4cuda3std3__47nulloptE)
_ZN27_INTERNAL_d0dd0a1d_4_k_cu_d4cuda3std3__47nulloptE:
	.zero		1
	.type		_ZN27_INTERNAL_d0dd0a1d_4_k_cu_d4cuda3std6ranges3__45__cpo8distanceE,@object
	.size		_ZN27_INTERNAL_d0dd0a1d_4_k_cu_d4cuda3std6ranges3__45__cpo8distanceE,(_ZN27_INTERNAL_d0dd0a1d_4_k_cu_d6thrust24THRUST_300001_SM_1000_NS12placeholders3_10E - _ZN27_INTERNAL_d0dd0a1d_4_k_cu_d4cuda3std6ranges3__45__cpo8distanceE)
_ZN27_INTERNAL_d0dd0a1d_4_k_cu_d4cuda3std6ranges3__45__cpo8distanceE:
	.zero		1
	.type		_ZN27_INTERNAL_d0dd0a1d_4_k_cu_d6thrust24THRUST_300001_SM_1000_NS12placeholders3_10E,@object
	.size		_ZN27_INTERNAL_d0dd0a1d_4_k_cu_d6thrust24THRUST_300001_SM_1000_NS12placeholders3_10E,(_ZN27_INTERNAL_d0dd0a1d_4_k_cu_d4cuda3std3__419piecewise_constructE - _ZN27_INTERNAL_d0dd0a1d_4_k_cu_d6thrust24THRUST_300001_SM_1000_NS12placeholders3_10E)
_ZN27_INTERNAL_d0dd0a1d_4_k_cu_d6thrust24THRUST_300001_SM_1000_NS12placeholders3_10E:
	.zero		1
	.type		_ZN27_INTERNAL_d0dd0a1d_4_k_cu_d4cuda3std3__419piecewise_constructE,@object
	.size		_ZN27_INTERNAL_d0dd0a1d_4_k_cu_d4cuda3std3__419piecewise_constructE,(_ZN27_INTERNAL_d0dd0a1d_4_k_cu_d4cuda3std6ranges3__45__cpo5cdataE - _ZN27_INTERNAL_d0dd0a1d_4_k_cu_d4cuda3std3__419piecewise_constructE)
_ZN27_INTERNAL_d0dd0a1d_4_k_cu_d4cuda3std3__419piecewise_constructE:
	.zero		1
	.type		_ZN27_INTERNAL_d0dd0a1d_4_k_cu_d4cuda3std6ranges3__45__cpo5cdataE,@object
	.size		_ZN27_INTERNAL_d0dd0a1d_4_k_cu_d4cuda3std6ranges3__45__cpo5cdataE,(_ZN27_INTERNAL_d0dd0a1d_4_k_cu_d6thrust24THRUST_300001_SM_1000_NS12placeholders2_2E - _ZN27_INTERNAL_d0dd0a1d_4_k_cu_d4cuda3std6ranges3__45__cpo5cdataE)
_ZN27_INTERNAL_d0dd0a1d_4_k_cu_d4cuda3std6ranges3__45__cpo5cdataE:
	.zero		1
	.type		_ZN27_INTERNAL_d0dd0a1d_4_k_cu_d6thrust24THRUST_300001_SM_1000_NS12placeholders2_2E,@object
	.size		_ZN27_INTERNAL_d0dd0a1d_4_k_cu_d6thrust24THRUST_300001_SM_1000_NS12placeholders2_2E,(_ZN27_INTERNAL_d0dd0a1d_4_k_cu_d4cuda3std3__45__cpo3endE - _ZN27_INTERNAL_d0dd0a1d_4_k_cu_d6thrust24THRUST_300001_SM_1000_NS12placeholders2_2E)
_ZN27_INTERNAL_d0dd0a1d_4_k_cu_d6thrust24THRUST_300001_SM_1000_NS12placeholders2_2E:
	.zero		1
	.type		_ZN27_INTERNAL_d0dd0a1d_4_k_cu_d4cuda3std3__45__cpo3endE,@object
	.size		_ZN27_INTERNAL_d0dd0a1d_4_k_cu_d4cuda3std3__45__cpo3endE,(_ZN27_INTERNAL_d0dd0a1d_4_k_cu_d4cuda3std6ranges3__45__cpo3endE - _ZN27_INTERNAL_d0dd0a1d_4_k_cu_d4cuda3std3__45__cpo3endE)
_ZN27_INTERNAL_d0dd0a1d_4_k_cu_d4cuda3std3__45__cpo3endE:
	.zero		1
	.type		_ZN27_INTERNAL_d0dd0a1d_4_k_cu_d4cuda3std6ranges3__45__cpo3endE,@object
	.size		_ZN27_INTERNAL_d0dd0a1d_4_k_cu_d4cuda3std6ranges3__45__cpo3endE,(_ZN27_INTERNAL_d0dd0a1d_4_k_cu_d6thrust24THRUST_300001_SM_1000_NS12placeholders2_6E - _ZN27_INTERNAL_d0dd0a1d_4_k_cu_d4cuda3std6ranges3__45__cpo3endE)
_ZN27_INTERNAL_d0dd0a1d_4_k_cu_d4cuda3std6ranges3__45__cpo3endE:
	.zero		1
	.type		_ZN27_INTERNAL_d0dd0a1d_4_k_cu_d6thrust24THRUST_300001_SM_1000_NS12placeholders2_6E,@object
	.size		_ZN27_INTERNAL_d0dd0a1d_4_k_cu_d6thrust24THRUST_300001_SM_1000_NS12placeholders2_6E,(_ZN27_INTERNAL_d0dd0a1d_4_k_cu_d4cuda3std3__45__cpo4rendE - _ZN27_INTERNAL_d0dd0a1d_4_k_cu_d6thrust24THRUST_300001_SM_1000_NS12placeholders2_6E)
_ZN27_INTERNAL_d0dd0a1d_4_k_cu_d6thrust24THRUST_300001_SM_1000_NS12placeholders2_6E:
	.zero		1
	.type		_ZN27_INTERNAL_d0dd0a1d_4_k_cu_d4cuda3std3__45__cpo4rendE,@object
	.size		_ZN27_INTERNAL_d0dd0a1d_4_k_cu_d4cuda3std3__45__cpo4rendE,(_ZN27_INTERNAL_d0dd0a1d_4_k_cu_d4cuda3std6ranges3__45__cpo9iter_swapE - _ZN27_INTERNAL_d0dd0a1d_4_k_cu_d4cuda3std3__45__cpo4rendE)
_ZN27_INTERNAL_d0dd0a1d_4_k_cu_d4cuda3std3__45__cpo4rendE:
	.zero		1
	.type		_ZN27_INTERNAL_d0dd0a1d_4_k_cu_d4cuda3std6ranges3__45__cpo9iter_swapE,@object
	.size		_ZN27_INTERNAL_d0dd0a1d_4_k_cu_d4cuda3std6ranges3__45__cpo9iter_swapE,(_ZN27_INTERNAL_d0dd0a1d_4_k_cu_d4cuda3std3__48unexpectE - _ZN27_INTERNAL_d0dd0a1d_4_k_cu_d4cuda3std6ranges3__45__cpo9iter_swapE)
_ZN27_INTERNAL_d0dd0a1d_4_k_cu_d4cuda3std6ranges3__45__cpo9iter_swapE:
	.zero		1
	.type		_ZN27_INTERNAL_d0dd0a1d_4_k_cu_d4cuda3std3__48unexpectE,@object
	.size		_ZN27_INTERNAL_d0dd0a1d_4_k_cu_d4cuda3std3__48unexpectE,(_ZN27_INTERNAL_d0dd0a1d_4_k_cu_d6thrust24THRUST_300001_SM_1000_NS8cuda_cub3parE - _ZN27_INTERNAL_d0dd0a1d_4_k_cu_d4cuda3std3__48unexpectE)
_ZN27_INTERNAL_d0dd0a1d_4_k_cu_d4cuda3std3__48unexpectE:
	.zero		1
	.type		_ZN27_INTERNAL_d0dd0a1d_4_k_cu_d6thrust24THRUST_300001_SM_1000_NS8cuda_cub3parE,@object
	.size		_ZN27_INTERNAL_d0dd0a1d_4_k_cu_d6thrust24THRUST_300001_SM_1000_NS8cuda_cub3parE,(_ZN27_INTERNAL_d0dd0a1d_4_k_cu_d6thrust24THRUST_300001_SM_1000_NS12placeholders2_4E - _ZN27_INTERNAL_d0dd0a1d_4_k_cu_d6thrust24THRUST_300001_SM_1000_NS8cuda_cub3parE)
_ZN27_INTERNAL_d0dd0a1d_4_k_cu_d6thrust24THRUST_300001_SM_1000_NS8cuda_cub3parE:
	.zero		1
	.type		_ZN27_INTERNAL_d0dd0a1d_4_k_cu_d6thrust24THRUST_300001_SM_1000_NS12placeholders2_4E,@object
	.size		_ZN27_INTERNAL_d0dd0a1d_4_k_cu_d6thrust24THRUST_300001_SM_1000_NS12placeholders2_4E,(_ZN27_INTERNAL_d0dd0a1d_4_k_cu_d4cuda3std3__45__cpo4cendE - _ZN27_INTERNAL_d0dd0a1d_4_k_cu_d6thrust24THRUST_300001_SM_1000_NS12placeholders2_4E)
_ZN27_INTERNAL_d0dd0a1d_4_k_cu_d6thrust24THRUST_300001_SM_1000_NS12placeholders2_4E:
	.zero		1
	.type		_ZN27_INTERNAL_d0dd0a1d_4_k_cu_d4cuda3std3__45__cpo4cendE,@object
	.size		_ZN27_INTERNAL_d0dd0a1d_4_k_cu_d4cuda3std3__45__cpo4cendE,(_ZN27_INTERNAL_d0dd0a1d_4_k_cu_d4cuda3std6ranges3__45__cpo4cendE - _ZN27_INTERNAL_d0dd0a1d_4_k_cu_d4cuda3std3__45__cpo4cendE)
_ZN27_INTERNAL_d0dd0a1d_4_k_cu_d4cuda3std3__45__cpo4cendE:
	.zero		1
	.type		_ZN27_INTERNAL_d0dd0a1d_4_k_cu_d4cuda3std6ranges3__45__cpo4cendE,@object
	.size		_ZN27_INTERNAL_d0dd0a1d_4_k_cu_d4cuda3std6ranges3__45__cpo4cendE,(_ZN27_INTERNAL_d0dd0a1d_4_k_cu_d4cuda3std3__420unreachable_sentinelE - _ZN27_INTERNAL_d0dd0a1d_4_k_cu_d4cuda3std6ranges3__45__cpo4cendE)
_ZN27_INTERNAL_d0dd0a1d_4_k_cu_d4cuda3std6ranges3__45__cpo4cendE:
	.zero		1
	.type		_ZN27_INTERNAL_d0dd0a1d_4_k_cu_d4cuda3std3__420unreachable_sentinelE,@object
	.size		_ZN27_INTERNAL_d0dd0a1d_4_k_cu_d4cuda3std3__420unreachable_sentinelE,(_ZN27_INTERNAL_d0dd0a1d_4_k_cu_d4cuda3std6ranges3__45__cpo5ssizeE - _ZN27_INTERNAL_d0dd0a1d_4_k_cu_d4cuda3std3__420unreachable_sentinelE)
_ZN27_INTERNAL_d0dd0a1d_4_k_cu_d4cuda3std3__420unreachable_sentinelE:
	.zero		1
	.type		_ZN27_INTERNAL_d0dd0a1d_4_k_cu_d4cuda3std6ranges3__45__cpo5ssizeE,@object
	.size		_ZN27_INTERNAL_d0dd0a1d_4_k_cu_d4cuda3std6ranges3__45__cpo5ssizeE,(_ZN27_INTERNAL_d0dd0a1d_4_k_cu_d6thrust24THRUST_300001_SM_1000_NS12placeholders2_8E - _ZN27_INTERNAL_d0dd0a1d_4_k_cu_d4cuda3std6ranges3__45__cpo5ssizeE)
_ZN27_INTERNAL_d0dd0a1d_4_k_cu_d4cuda3std6ranges3__45__cpo5ssizeE:
	.zero		1
	.type		_ZN27_INTERNAL_d0dd0a1d_4_k_cu_d6thrust24THRUST_300001_SM_1000_NS12placeholders2_8E,@object
	.size		_ZN27_INTERNAL_d0dd0a1d_4_k_cu_d6thrust24THRUST_300001_SM_1000_NS12placeholders2_8E,(_ZN27_INTERNAL_d0dd0a1d_4_k_cu_d4cuda3std3__45__cpo5crendE - _ZN27_INTERNAL_d0dd0a1d_4_k_cu_d6thrust24THRUST_300001_SM_1000_NS12placeholders2_8E)
_ZN27_INTERNAL_d0dd0a1d_4_k_cu_d6thrust24THRUST_300001_SM_1000_NS12placeholders2_8E:
	.zero		1
	.type		_ZN27_INTERNAL_d0dd0a1d_4_k_cu_d4cuda3std3__45__cpo5crendE,@object
	.size		_ZN27_INTERNAL_d0dd0a1d_4_k_cu_d4cuda3std3__45__cpo5crendE,(_ZN27_INTERNAL_d0dd0a1d_4_k_cu_d4cuda3std6ranges3__45__cpo4prevE - _ZN27_INTERNAL_d0dd0a1d_4_k_cu_d4cuda3std3__45__cpo5crendE)
_ZN27_INTERNAL_d0dd0a1d_4_k_cu_d4cuda3std3__45__cpo5crendE:
	.zero		1
	.type		_ZN27_INTERNAL_d0dd0a1d_4_k_cu_d4cuda3std6ranges3__45__cpo4prevE,@object
	.size		_ZN27_INTERNAL_d0dd0a1d_4_k_cu_d4cuda3std6ranges3__45__cpo4prevE,(_ZN27_INTERNAL_d0dd0a1d_4_k_cu_d4cuda3std6ranges3__45__cpo9iter_moveE - _ZN27_INTERNAL_d0dd0a1d_4_k_cu_d4cuda3std6ranges3__45__cpo4prevE)
_ZN27_INTERNAL_d0dd0a1d_4_k_cu_d4cuda3std6ranges3__45__cpo4prevE:
	.zero		1
	.type		_ZN27_INTERNAL_d0dd0a1d_4_k_cu_d4cuda3std6ranges3__45__cpo9iter_moveE,@object
	.size		_ZN27_INTERNAL_d0dd0a1d_4_k_cu_d4cuda3std6ranges3__45__cpo9iter_moveE,(_ZN27_INTERNAL_d0dd0a1d_4_k_cu_d6thrust24THRUST_300001_SM_1000_NS6system6detail10sequential3seqE - _ZN27_INTERNAL_d0dd0a1d_4_k_cu_d4cuda3std6ranges3__45__cpo9iter_moveE)
_ZN27_INTERNAL_d0dd0a1d_4_k_cu_d4cuda3std6ranges3__45__cpo9iter_moveE:
	.zero		1
	.type		_ZN27_INTERNAL_d0dd0a1d_4_k_cu_d6thrust24THRUST_300001_SM_1000_NS6system6detail10sequential3seqE,@object
	.size		_ZN27_INTERNAL_d0dd0a1d_4_k_cu_d6thrust24THRUST_300001_SM_1000_NS6system6detail10sequential3seqE,(.L_31 - _ZN27_INTERNAL_d0dd0a1d_4_k_cu_d6thrust24THRUST_300001_SM_1000_NS6system6detail10sequential3seqE)
_ZN27_INTERNAL_d0dd0a1d_4_k_cu_d6thrust24THRUST_300001_SM_1000_NS6system6detail10sequential3seqE:
	.zero		1
.L_31:


//--------------------- .nv.shared._ZN3cub18CUB_300001_SM_10006detail11EmptyKernelIvEEvv --------------------------
	.section	.nv.shared._ZN3cub18CUB_300001_SM_10006detail11EmptyKernelIvEEvv,"aw",@nobits
	.sectionflags	@""
	.align	16
	.zero		1024


//--------------------- .nv.shared._Z11compute_avgPiPfii --------------------------
	.section	.nv.shared._Z11compute_avgPiPfii,"aw",@nobits
	.sectionflags	@""
	.align	16
	.zero		1024


//--------------------- .nv.constant0._ZN3cub18CUB_300001_SM_10006detail8for_each13static_kernelINS2_12policy_hub_t12policy_500_tEmN6thrust24THRUST_300001_SM_1000_NS8cuda_cub20__uninitialized_fill7functorINS7_10device_ptrIfEEfEEEEvT0_T1_ --------------------------
	.section	.nv.constant0._ZN3cub18CUB_300001_SM_10006detail8for_each13static_kernelINS2_12policy_hub_t12policy_500_tEmN6thrust24THRUST_300001_SM_1000_NS8cuda_cub20__uninitialized_fill7functorINS7_10device_ptrIfEEfEEEEvT0_T1_,"a",@progbits
	.sectionflags	@""
	.align	4
.nv.constant0._ZN3cub18CUB_300001_SM_10006detail8for_each13static_kernelINS2_12policy_hub_t12policy_500_tEmN6thrust24THRUST_300001_SM_1000_NS8cuda_cub20__uninitialized_fill7functorINS7_10device_ptrIfEEfEEEEvT0_T1_:
	.zero		920


//--------------------- .nv.constant0._ZN3cub18CUB_300001_SM_10006detail11EmptyKernelIvEEvv --------------------------
	.section	.nv.constant0._ZN3cub18CUB_300001_SM_10006detail11EmptyKernelIvEEvv,"a",@progbits
	.sectionflags	@""
	.align	4
.nv.constant0._ZN3cub18CUB_300001_SM_10006detail11EmptyKernelIvEEvv:
	.zero		896


//--------------------- .nv.constant0._Z11compute_avgPiPfii --------------------------
	.section	.nv.constant0._Z11compute_avgPiPfii,"a",@progbits
	.sectionflags	@""
	.align	4
.nv.constant0._Z11compute_avgPiPfii:
	.zero		920


//--------------------- SYMBOLS --------------------------

	.type		.nv.reservedSmem.offset0,@object
	.size		.nv.reservedSmem.offset0,0x4
	.type		.nv.reservedSmem.cap,@object
	.size		.nv.reservedSmem.cap,0x4
